	.target	sm_100a

	.elftype	@"ET_EXEC"


//--------------------- .note.nv.tkinfo           --------------------------
	.section	.note.nv.tkinfo,"",@"SHT_NOTE"
	.sectionflags	@"SHF_NOTE_NV_TKINFO"
	.tkinfo
        /*0018*/ 	.word	0x00000081
        /*0030*/ 	.string	""
        /*0030*/ 	.string	"ptxas-blackwell"
        /*0030*/ 	.string	"Cuda compilation tools, release 12.9, V12.9.86"
        /*0030*/ 	.string	"Build cuda_12.9.r12.9/compiler.36037853_0"
        /*0030*/ 	.string	"-v  -suppress-debug-info  -lineinfo  -arch sm_100a "



//--------------------- .note.nv.cuver            --------------------------
	.section	.note.nv.cuver,"",@"SHT_NOTE"
	.sectionflags	@"SHF_NOTE_NV_CUVER"
        /*0018*/ 	.short	0x0001
        /*001a*/ 	.short	0x0064
        /*001c*/ 	.short	0x0001
        /*001e*/ 	.short	0x0000
        /*0020*/ 	.short	0x0001
        /*0022*/ 	.short	0x0000


//--------------------- .nv.info                  --------------------------
	.section	.nv.info,"",@"SHT_CUDA_INFO"
	.align	4


	//----- nvinfo : EIATTR_REGCOUNT
	.align		4
        /*0000*/ 	.byte	0x04, 0x2f
        /*0002*/ 	.short	(.L_4 - .L_3)
	.align		4
.L_3:
        /*0004*/ 	.word	index@(gluon_tcgen05)
        /*0008*/ 	.word	0x00000027


	//----- nvinfo : EIATTR_FRAME_SIZE
	.align		4
.L_4:
        /*000c*/ 	.byte	0x04, 0x11
        /*000e*/ 	.short	(.L_6 - .L_5)
	.align		4
.L_5:
        /*0010*/ 	.word	index@($__internal_2_$__cuda_sm10x_tcgen05_guardrail_trap_unallocated_columns_being_dealloced)
        /*0014*/ 	.word	0x00000000


	//----- nvinfo : EIATTR_FRAME_SIZE
	.align		4
.L_6:
        /*0018*/ 	.byte	0x04, 0x11
        /*001a*/ 	.short	(.L_8 - .L_7)
	.align		4
.L_7:
        /*001c*/ 	.word	index@($__internal_1_$__cuda_sm10x_tcgen05_guardrail_trap_phase_invalid_during_alloc)
        /*0020*/ 	.word	0x00000000


	//----- nvinfo : EIATTR_FRAME_SIZE
	.align		4
.L_8:
        /*0024*/ 	.byte	0x04, 0x11
        /*0026*/ 	.short	(.L_10 - .L_9)
	.align		4
.L_9:
        /*0028*/ 	.word	index@($__internal_0_$__cuda_sm10x_tcgen05_guardrail_trap_col_being_dealloced_not_returned_by_alloc)
        /*002c*/ 	.word	0x00000000


	//----- nvinfo : EIATTR_FRAME_SIZE
	.align		4
.L_10:
        /*0030*/ 	.byte	0x04, 0x11
        /*0032*/ 	.short	(.L_12 - .L_11)
	.align		4
.L_11:
        /*0034*/ 	.word	index@(gluon_tcgen05)
        /*0038*/ 	.word	0x00000000


	//----- nvinfo : EIATTR_MIN_STACK_SIZE
	.align		4
.L_12:
        /*003c*/ 	.byte	0x04, 0x12
        /*003e*/ 	.short	(.L_14 - .L_13)
	.align		4
.L_13:
        /*0040*/ 	.word	index@(gluon_tcgen05)
        /*0044*/ 	.word	0x00000000
.L_14:


//--------------------- .nv.info.gluon_tcgen05    --------------------------
	.section	.nv.info.gluon_tcgen05,"",@"SHT_CUDA_INFO"
	.sectionflags	@""
	.align	4


	//----- nvinfo : EIATTR_CUDA_API_VERSION
	.align		4
        /*0000*/ 	.byte	0x04, 0x37
        /*0002*/ 	.short	(.L_16 - .L_15)
.L_15:
        /*0004*/ 	.word	0x00000081


	//----- nvinfo : EIATTR_KPARAM_INFO
	.align		4
.L_16:
        /*0008*/ 	.byte	0x04, 0x17
        /*000a*/ 	.short	(.L_18 - .L_17)
.L_17:
        /*000c*/ 	.word	0x00000000
        /*0010*/ 	.short	0x000a
        /*0012*/ 	.short	0x0048
        /*0014*/ 	.byte	0x00, 0xf4, 0x21, 0x00


	//----- nvinfo : EIATTR_KPARAM_INFO
	.align		4
.L_18:
        /*0018*/ 	.byte	0x04, 0x17
        /*001a*/ 	.short	(.L_20 - .L_19)
.L_19:
        /*001c*/ 	.word	0x00000000
        /*0020*/ 	.short	0x0009
        /*0022*/ 	.short	0x0040
        /*0024*/ 	.byte	0x00, 0xf4, 0x21, 0x00


	//----- nvinfo : EIATTR_KPARAM_INFO
	.align		4
.L_20:
        /*0028*/ 	.byte	0x04, 0x17
        /*002a*/ 	.short	(.L_22 - .L_21)
.L_21:
        /*002c*/ 	.word	0x00000000
        /*0030*/ 	.short	0x0008
        /*0032*/ 	.short	0x0038
        /*0034*/ 	.byte	0x00, 0xf0, 0x21, 0x00


	//----- nvinfo : EIATTR_KPARAM_INFO
	.align		4
.L_22:
        /*0038*/ 	.byte	0x04, 0x17
        /*003a*/ 	.short	(.L_24 - .L_23)
.L_23:
        /*003c*/ 	.word	0x00000000
        /*0040*/ 	.short	0x0007
        /*0042*/ 	.short	0x0030
        /*0044*/ 	.byte	0x00, 0xf0, 0x21, 0x00


	//----- nvinfo : EIATTR_KPARAM_INFO
	.align		4
.L_24:
        /*0048*/ 	.byte	0x04, 0x17
        /*004a*/ 	.short	(.L_26 - .L_25)
.L_25:
        /*004c*/ 	.word	0x00000000
        /*0050*/ 	.short	0x0006
        /*0052*/ 	.short	0x0028
        /*0054*/ 	.byte	0x00, 0xf0, 0x21, 0x00


	//----- nvinfo : EIATTR_KPARAM_INFO
	.align		4
.L_26:
        /*0058*/ 	.byte	0x04, 0x17
        /*005a*/ 	.short	(.L_28 - .L_27)
.L_27:
        /*005c*/ 	.word	0x00000000
        /*0060*/ 	.short	0x0005
        /*0062*/ 	.short	0x0020
        /*0064*/ 	.byte	0x00, 0xf0, 0x11, 0x00


	//----- nvinfo : EIATTR_KPARAM_INFO
	.align		4
.L_28:
        /*0068*/ 	.byte	0x04, 0x17
        /*006a*/ 	.short	(.L_30 - .L_29)
.L_29:
        /*006c*/ 	.word	0x00000000
        /*0070*/ 	.short	0x0004
        /*0072*/ 	.short	0x001c
        /*0074*/ 	.byte	0x00, 0xf0, 0x11, 0x00


	//----- nvinfo : EIATTR_KPARAM_INFO
	.align		4
.L_30:
        /*0078*/ 	.byte	0x04, 0x17
        /*007a*/ 	.short	(.L_32 - .L_31)
.L_31:
        /*007c*/ 	.word	0x00000000
        /*0080*/ 	.short	0x0003
        /*0082*/ 	.short	0x0018
        /*0084*/ 	.byte	0x00, 0xf0, 0x11, 0x00


	//----- nvinfo : EIATTR_KPARAM_INFO
	.align		4
.L_32:
        /*0088*/ 	.byte	0x04, 0x17
        /*008a*/ 	.short	(.L_34 - .L_33)
.L_33:
        /*008c*/ 	.word	0x00000000
        /*0090*/ 	.short	0x0002
        /*0092*/ 	.short	0x0010
        /*0094*/ 	.byte	0x00, 0xf4, 0x21, 0x00


	//----- nvinfo : EIATTR_KPARAM_INFO
	.align		4
.L_34:
        /*0098*/ 	.byte	0x04, 0x17
        /*009a*/ 	.short	(.L_36 - .L_35)
.L_35:
        /*009c*/ 	.word	0x00000000
        /*00a0*/ 	.short	0x0001
        /*00a2*/ 	.short	0x0008
        /*00a4*/ 	.byte	0x00, 0xf4, 0x21, 0x00


	//----- nvinfo : EIATTR_KPARAM_INFO
	.align		4
.L_36:
        /*00a8*/ 	.byte	0x04, 0x17
        /*00aa*/ 	.short	(.L_38 - .L_37)
.L_37:
        /*00ac*/ 	.word	0x00000000
        /*00b0*/ 	.short	0x0000
        /*00b2*/ 	.short	0x0000
        /*00b4*/ 	.byte	0x00, 0xf4, 0x21, 0x00


	//----- nvinfo : EIATTR_AT_ENTRY_FRAGMENTS
	.align		4
.L_38:
        /*00b8*/ 	.byte	0x04, 0x4f
        /*00ba*/ 	.short	(.L_40 - .L_39)


	//   ....[0]....
.L_39:
        /*00bc*/ 	.word	0x00000004


	//----- nvinfo : EIATTR_RESERVED_SMEM_USED
	.align		4
.L_40:
        /*00c0*/ 	.byte	0x01, 0x41
	.zero		2


	//----- nvinfo : EIATTR_SPARSE_MMA_MASK
	.align		4
        /*00c4*/ 	.byte	0x03, 0x50
        /*00c6*/ 	.short	0x0000


	//----- nvinfo : EIATTR_TCGEN05_1CTA_USED
	.align		4
        /*00c8*/ 	.byte	0x01, 0x51
	.zero		2


	//----- nvinfo : EIATTR_MAXREG_COUNT
	.align		4
        /*00cc*/ 	.byte	0x03, 0x1b
        /*00ce*/ 	.short	0x00ff


	//----- nvinfo : EIATTR_NUM_BARRIERS
	.align		4
        /*00d0*/ 	.byte	0x02, 0x4c
        /*00d2*/ 	.byte	0x01
	.zero		1


	//----- nvinfo : EIATTR_INT_WARP_WIDE_INSTR_OFFSETS
	.align		4
        /*00d4*/ 	.byte	0x04, 0x31
        /*00d6*/ 	.short	(.L_42 - .L_41)


	//   ....[0]....
.L_41:
        /*00d8*/ 	.word	0x00001730


	//   ....[1]....
        /*00dc*/ 	.word	0x00001750


	//   ....[2]....
        /*00e0*/ 	.word	0x000017d0


	//   ....[3]....
        /*00e4*/ 	.word	0x000018e0


	//   ....[4]....
        /*00e8*/ 	.word	0x000018f0


	//   ....[5]....
        /*00ec*/ 	.word	0x00001910


	//   ....[6]....
        /*00f0*/ 	.word	0x00001990


	//   ....[7]....
        /*00f4*/ 	.word	0x00001bb0


	//   ....[8]....
        /*00f8*/ 	.word	0x00001bc0


	//   ....[9]....
        /*00fc*/ 	.word	0x00001d10


	//   ....[10]....
        /*0100*/ 	.word	0x00001d20


	//   ....[11]....
        /*0104*/ 	.word	0x00001d60


	//   ....[12]....
        /*0108*/ 	.word	0x00001da0


	//   ....[13]....
        /*010c*/ 	.word	0x00001ee0


	//   ....[14]....
        /*0110*/ 	.word	0x00001ef0


	//   ....[15]....
        /*0114*/ 	.word	0x00002170


	//   ....[16]....
        /*0118*/ 	.word	0x00002190


	//   ....[17]....
        /*011c*/ 	.word	0x00002500


	//   ....[18]....
        /*0120*/ 	.word	0x00002550


	//----- nvinfo : EIATTR_COOP_GROUP_MASK_REGIDS
	.align		4
.L_42:
        /*0124*/ 	.byte	0x04, 0x29
        /*0126*/ 	.short	(.L_44 - .L_43)


	//   ....[0]....
.L_43:
        /*0128*/ 	.word	0xffffffff


	//   ....[1]....
        /*012c*/ 	.word	0xffffffff


	//   ....[2]....
        /*0130*/ 	.word	0xffffffff


	//   ....[3]....
        /*0134*/ 	.word	0xffffffff


	//   ....[4]....
        /*0138*/ 	.word	0xffffffff


	//   ....[5]....
        /*013c*/ 	.word	0xffffffff


	//   ....[6]....
        /*0140*/ 	.word	0xffffffff


	//   ....[7]....
        /*0144*/ 	.word	0xffffffff


	//   ....[8]....
        /*0148*/ 	.word	0xffffffff


	//   ....[9]....
        /*014c*/ 	.word	0xffffffff


	//----- nvinfo : EIATTR_COOP_GROUP_INSTR_OFFSETS
	.align		4
.L_44:
        /*0150*/ 	.byte	0x04, 0x28
        /*0152*/ 	.short	(.L_46 - .L_45)


	//   ....[0]....
.L_45:
        /*0154*/ 	.word	0x00000050


	//   ....[1]....
        /*0158*/ 	.word	0x00000310


	//   ....[2]....
        /*015c*/ 	.word	0x00000500


	//   ....[3]....
        /*0160*/ 	.word	0x000009c0


	//   ....[4]....
        /*0164*/ 	.word	0x00000b00


	//   ....[5]....
        /*0168*/ 	.word	0x00000fb0


	//   ....[6]....
        /*016c*/ 	.word	0x000010f0


	//   ....[7]....
        /*0170*/ 	.word	0x000015e0


	//   ....[8]....
        /*0174*/ 	.word	0x00002390


	//   ....[9]....
        /*0178*/ 	.word	0x00002600


	//----- nvinfo : EIATTR_VRC_CTA_INIT_COUNT
	.align		4
.L_46:
        /*017c*/ 	.byte	0x02, 0x4a
        /*017e*/ 	.byte	0x80
	.zero		1


	//----- nvinfo : EIATTR_MBARRIER_INSTR_OFFSETS
	.align		4
        /*0180*/ 	.byte	0x04, 0x39
        /*0182*/ 	.short	(.L_48 - .L_47)


	//   ....[0]....
.L_47:
        /*0184*/ 	.word	0x000017f0
        /*0188*/ 	.word	0x000000ff
        /*018c*/ 	.word	0x00003000
        /*0190*/ 	.short	0x0100
        /*0192*/ 	.byte	0x08
	.zero		1


	//   ....[1]....
        /*0194*/ 	.word	0x00001800
        /*0198*/ 	.word	0x000000ff
        /*019c*/ 	.word	0x00003010
        /*01a0*/ 	.short	0x0100
        /*01a2*/ 	.byte	0x08
	.zero		1


	//   ....[2]....
        /*01a4*/ 	.word	0x00001ad0
        /*01a8*/ 	.word	0x000000ff
        /*01ac*/ 	.word	0x00003000
        /*01b0*/ 	.short	0x010a
        /*01b2*/ 	.byte	0x08
	.zero		1


	//   ....[3]....
        /*01b4*/ 	.word	0x00001c10
        /*01b8*/ 	.word	0x000000ff
        /*01bc*/ 	.word	0x00003010
        /*01c0*/ 	.short	0x010a
        /*01c2*/ 	.byte	0x08
	.zero		1


	//   ....[4]....
        /*01c4*/ 	.word	0x00001e20
        /*01c8*/ 	.word	0x000000ff
        /*01cc*/ 	.word	0x00003000
        /*01d0*/ 	.short	0x010a
        /*01d2*/ 	.byte	0x08
	.zero		1


	//   ....[5]....
        /*01d4*/ 	.word	0x00001f30
        /*01d8*/ 	.word	0x000000ff
        /*01dc*/ 	.word	0x00003010
        /*01e0*/ 	.short	0x010a
        /*01e2*/ 	.byte	0x08
	.zero		1


	//   ....[6]....
        /*01e4*/ 	.word	0x00001fd0
        /*01e8*/ 	.word	0x000000ff
        /*01ec*/ 	.word	0x00003000
        /*01f0*/ 	.short	0x0108
        /*01f2*/ 	.byte	0x08
	.zero		1


	//   ....[7]....
        /*01f4*/ 	.word	0x00001fe0
        /*01f8*/ 	.word	0x000000ff
        /*01fc*/ 	.word	0x00003010
        /*0200*/ 	.short	0x0108
        /*0202*/ 	.byte	0x08
	.zero		1


	//   ....[8]....
        /*0204*/ 	.word	0x00002620
        /*0208*/ 	.word	0x000000ff
        /*020c*/ 	.word	0x00003000
        /*0210*/ 	.short	0x010a
        /*0212*/ 	.byte	0x08
	.zero		1


	//   ....[9]....
        /*0214*/ 	.word	0x00002650
        /*0218*/ 	.word	0x000000ff
        /*021c*/ 	.word	0x00003010
        /*0220*/ 	.short	0x010a
        /*0222*/ 	.byte	0x08
	.zero		1


	//   ....[10]....
        /*0224*/ 	.word	0x00002680
        /*0228*/ 	.word	0x000000ff
        /*022c*/ 	.word	0x00003000
        /*0230*/ 	.short	0x010a
        /*0232*/ 	.byte	0x08
	.zero		1


	//   ....[11]....
        /*0234*/ 	.word	0x000026b0
        /*0238*/ 	.word	0x000000ff
        /*023c*/ 	.word	0x00003010
        /*0240*/ 	.short	0x010a
        /*0242*/ 	.byte	0x08
	.zero		1


	//----- nvinfo : EIATTR_NUM_MBARRIERS
	.align		4
.L_48:
        /*0244*/ 	.byte	0x03, 0x38
        /*0246*/ 	.short	0x0002


	//----- nvinfo : EIATTR_EXIT_INSTR_OFFSETS
	.align		4
        /*0248*/ 	.byte	0x04, 0x1c
        /*024a*/ 	.short	(.L_50 - .L_49)


	//   ....[0]....
.L_49:
        /*024c*/ 	.word	0x00002610


	//----- nvinfo : EIATTR_REQNTID
	.align		4
.L_50:
        /*0250*/ 	.byte	0x04, 0x10
        /*0252*/ 	.short	(.L_52 - .L_51)
.L_51:
        /*0254*/ 	.word	0x00000100
        /*0258*/ 	.word	0x00000001
        /*025c*/ 	.word	0x00000001


	//----- nvinfo : EIATTR_CRS_STACK_SIZE
	.align		4
.L_52:
        /*0260*/ 	.byte	0x04, 0x1e
        /*0262*/ 	.short	(.L_54 - .L_53)
.L_53:
        /*0264*/ 	.word	0x00000000


	//----- nvinfo : EIATTR_CBANK_PARAM_SIZE
	.align		4
.L_54:
        /*0268*/ 	.byte	0x03, 0x19
        /*026a*/ 	.short	0x0050


	//----- nvinfo : EIATTR_PARAM_CBANK
	.align		4
        /*026c*/ 	.byte	0x04, 0x0a
        /*026e*/ 	.short	(.L_56 - .L_55)
	.align		4
.L_55:
        /*0270*/ 	.word	index@(.nv.constant0.gluon_tcgen05)
        /*0274*/ 	.short	0x0380
        /*0276*/ 	.short	0x0050


	//----- nvinfo : EIATTR_SW_WAR
	.align		4
.L_56:
        /*0278*/ 	.byte	0x04, 0x36
        /*027a*/ 	.short	(.L_58 - .L_57)
.L_57:
        /*027c*/ 	.word	0x00000008
.L_58:


//--------------------- .nv.compat                --------------------------
	.section	.nv.compat,"",@"SHT_CUDA_COMPAT_INFO"
	.align	4
        /*0000*/ 	.byte	0x02, 0x02, 0x02, 0x00, 0x02, 0x05, 0x05, 0x00, 0x02, 0x03, 0x03, 0x00, 0x02, 0x06, 0x01, 0x00


//--------------------- .nv.callgraph             --------------------------
	.section	.nv.callgraph,"",@"SHT_CUDA_CALLGRAPH"
	.align	4
	.sectionentsize	8
	.align		4
        /*0000*/ 	.word	0x00000000
	.align		4
        /*0004*/ 	.word	0xffffffff
	.align		4
        /*0008*/ 	.word	0x00000000
	.align		4
        /*000c*/ 	.word	0xfffffffe
	.align		4
        /*0010*/ 	.word	0x00000000
	.align		4
        /*0014*/ 	.word	0xfffffffd
	.align		4
        /*0018*/ 	.word	0x00000000
	.align		4
        /*001c*/ 	.word	0xfffffffc


//--------------------- .text.gluon_tcgen05       --------------------------
	.section	.text.gluon_tcgen05,"ax",@progbits
	.align	128
        .global         gluon_tcgen05
        .type           gluon_tcgen05,@function
        .size           gluon_tcgen05,(.L_x_73 - gluon_tcgen05)
        .other          gluon_tcgen05,@"STO_CUDA_ENTRY STV_DEFAULT"
gluon_tcgen05:
.text.gluon_tcgen05:
[----:B------:R-:W1:Y:S01]  /*0000*/  LDC R1, c[0x0][0x37c] ;  /* 0x0000df00ff017b82 */ /* 0x000e620000000800 */
[----:B------:R-:W2:Y:S02]  /*0010*/  S2R R0, SR_TID.X ;  /* 0x0000000000007919 */ /* 0x000ea40000002100 */
[----:B--2---:R-:W-:-:S13]  /*0020*/  ISETP.GE.U32.AND P2, PT, R0, 0x20, PT ;  /* 0x000000200000780c */ /* 0x004fda0003f46070 */
[----:B------:R-:W-:Y:S05]  /*0030*/  @P2 BRA `(.L_x_0) ;  /* 0x0000000000b82947 */ /* 0x000fea0003800000 */
[----:B------:R-:W2:Y:S01]  /*0040*/  S2UR UR6, SR_CgaCtaId ;  /* 0x00000000000679c3 */ /* 0x000ea20000008800 */
[----:B------:R-:W-:Y:S01]  /*0050*/  NOP ;  /* 0x0000000000007918 */ /* 0x000fe20000000000 */
[----:B------:R-:W-:Y:S02]  /*0060*/  UMOV UR4, 0x40 ;  /* 0x0000004000047882 */ /* 0x000fe40000000000 */
[----:B--2---:R-:W-:-:S09]  /*0070*/  ULEA UR4, UR6, UR4, 0x18 ;  /* 0x0000000406047291 */ /* 0x004fd2000f8ec0ff */
[----:B------:R-:W2:Y:S01]  /*0080*/  LDS.U8 R2, [UR4] ;  /* 0x00000004ff027984 */ /* 0x000ea20008000000 */
[----:B------:R-:W-:Y:S02]  /*0090*/  UMOV UR4, 0x400 ;  /* 0x0000040000047882 */ /* 0x000fe40000000000 */
[----:B------:R-:W-:Y:S01]  /*00a0*/  ULEA UR4, UR6, UR4, 0x18 ;  /* 0x0000000406047291 */ /* 0x000fe2000f8ec0ff */
[----:B--2---:R-:W-:-:S13]  /*00b0*/  ISETP.NE.AND P0, PT, R2, RZ, PT ;  /* 0x000000ff0200720c */ /* 0x004fda0003f05270 */
[----:B------:R-:W-:Y:S05]  /*00c0*/  @P0 BRA `(.L_x_1) ;  /* 0x00000000007c0947 */ /* 0x000fea0003800000 */
[----:B------:R-:W-:-:S13]  /*00d0*/  ELECT P0, URZ, PT ;  /* 0x0000000000ff782f */ /* 0x000fda0003800000 */
[----:B------:R-:W-:Y:S05]  /*00e0*/  @!P0 BRA `(.L_x_2) ;  /* 0x0000000000848947 */ /* 0x000fea0003800000 */
[----:B------:R-:W-:Y:S01]  /*00f0*/  UMOV UR5, 0x4 ;  /* 0x0000000400057882 */ /* 0x000fe20000000000 */
[----:B------:R-:W-:Y:S02]  /*0100*/  IMAD.MOV.U32 R5, RZ, RZ, 0x1 ;  /* 0x00000001ff057424 */ /* 0x000fe400078e00ff */
[----:B------:R-:W-:Y:S02]  /*0110*/  IMAD.MOV.U32 R3, RZ, RZ, 0xf ;  /* 0x0000000fff037424 */ /* 0x000fe400078e00ff */
[----:B------:R-:W-:Y:S04]  /*0120*/  DEPBAR.LE SB2, 0x36 ;  /* 0x0000ad800000791a */ /* 0x000fe80000000000 */
[----:B------:R-:W2:Y:S02]  /*0130*/  UTCATOMSWS.FIND_AND_SET.ALIGN UP0, UR5, UR5 ;  /* 0x00000005000575e3 */ /* 0x000ea40008000800 */
[----:B--2---:R-:W-:-:S04]  /*0140*/  PLOP3.LUT P0, PT, PT, PT, UP0, 0x80, 0x8 ;  /* 0x000000000008781c */ /* 0x004fc80003f0f008 */
[----:B------:R-:W-:-:S04]  /*0150*/  SEL R2, RZ, 0xffffffff, !P0 ;  /* 0xffffffffff027807 */ /* 0x000fc80004000000 */
[----:B------:R-:W-:Y:S01]  /*0160*/  ISETP.NE.AND P0, PT, R2, RZ, PT ;  /* 0x000000ff0200720c */ /* 0x000fe20003f05270 */
[----:B------:R-:W-:-:S12]  /*0170*/  IMAD.U32 R2, RZ, RZ, UR5 ;  /* 0x00000005ff027e24 */ /* 0x000fd8000f8e00ff */
[----:B------:R-:W-:Y:S05]  /*0180*/  @P0 BRA `(.L_x_3) ;  /* 0x0000000000240947 */ /* 0x000fea0003800000 */
.L_x_4:
[----:B------:R-:W-:Y:S05]  /*0190*/  NANOSLEEP 0x64 ;  /* 0x000000640000795d */ /* 0x000fea0003800000 */
[----:B------:R-:W-:-:S05]  /*01a0*/  UMOV UR5, 0x4 ;  /* 0x0000000400057882 */ /* 0x000fca0000000000 */
[----:B------:R-:W-:Y:S04]  /*01b0*/  DEPBAR.LE SB2, 0x36 ;  /* 0x0000ad800000791a */ /* 0x000fe80000000000 */
[----:B------:R-:W2:Y:S02]  /*01c0*/  UTCATOMSWS.FIND_AND_SET.ALIGN UP0, UR5, UR5 ;  /* 0x00000005000575e3 */ /* 0x000ea40008000800 */
[----:B--2---:R-:W-:-:S04]  /*01d0*/  PLOP3.LUT P0, PT, PT, PT, UP0, 0x80, 0x8 ;  /* 0x000000000008781c */ /* 0x004fc80003f0f008 */
[----:B------:R-:W-:-:S04]  /*01e0*/  SEL R2, RZ, 0xffffffff, !P0 ;  /* 0xffffffffff027807 */ /* 0x000fc80004000000 */
[----:B------:R-:W-:Y:S01]  /*01f0*/  ISETP.NE.AND P0, PT, R2, RZ, PT ;  /* 0x000000ff0200720c */ /* 0x000fe20003f05270 */
[----:B------:R-:W-:-:S12]  /*0200*/  IMAD.U32 R2, RZ, RZ, UR5 ;  /* 0x00000005ff027e24 */ /* 0x000fd8000f8e00ff */
[----:B------:R-:W-:Y:S05]  /*0210*/  @!P0 BRA `(.L_x_4) ;  /* 0xfffffffc00dc8947 */ /* 0x000fea000383ffff */
.L_x_3:
[C---:B------:R-:W-:Y:S01]  /*0220*/  VIADD R4, R2.reuse, 0x10 ;  /* 0x0000001002047836 */ /* 0x040fe20000000000 */
[----:B------:R-:W-:Y:S01]  /*0230*/  UMOV UR5, 0x50 ;  /* 0x0000005000057882 */ /* 0x000fe20000000000 */
[----:B------:R-:W-:Y:S01]  /*0240*/  SHF.L.U32 R3, R3, R2, RZ ;  /* 0x0000000203037219 */ /* 0x000fe200000006ff */
[----:B------:R-:W-:Y:S01]  /*0250*/  ULEA UR5, UR6, UR5, 0x18 ;  /* 0x0000000506057291 */ /* 0x000fe2000f8ec0ff */
[----:B------:R-:W-:Y:S01]  /*0260*/  IMAD.SHL.U32 R2, R2, 0x20, RZ ;  /* 0x0000002002027824 */ /* 0x000fe200078e00ff */
[----:B------:R-:W-:-:S04]  /*0270*/  SHF.L.U32 R4, R5, R4, RZ ;  /* 0x0000000405047219 */ /* 0x000fc800000006ff */
[----:B------:R-:W-:-:S05]  /*0280*/  LOP3.LUT R3, R4, R3, RZ, 0xfc, !PT ;  /* 0x0000000304037212 */ /* 0x000fca00078efcff */
[----:B------:R2:W-:Y:S04]  /*0290*/  ATOMS.OR RZ, [UR5], R3 ;  /* 0x00000003ffff798c */ /* 0x0005e8000b000005 */
[----:B------:R2:W-:Y:S01]  /*02a0*/  STS [UR4], R2 ;  /* 0x00000002ff007988 */ /* 0x0005e20008000804 */
[----:B------:R-:W-:Y:S05]  /*02b0*/  BRA `(.L_x_2) ;  /* 0x0000000000107947 */ /* 0x000fea0003800000 */
.L_x_1:
[----:B------:R-:W-:Y:S01]  /*02c0*/  IMAD.MOV.U32 R3, RZ, RZ, -0x1 ;  /* 0xffffffffff037424 */ /* 0x000fe200078e00ff */
[----:B------:R-:W-:-:S04]  /*02d0*/  MOV R2, 0x300 ;  /* 0x0000030000027802 */ /* 0x000fc80000000f00 */
[----:B------:R2:W-:Y:S03]  /*02e0*/  STS [UR4], R3 ;  /* 0x00000003ff007988 */ /* 0x0005e60008000804 */
[----:B-12---:R-:W-:Y:S05]  /*02f0*/  CALL.REL.NOINC `($__internal_1_$__cuda_sm10x_tcgen05_guardrail_trap_phase_invalid_during_alloc) ;  /* 0x0000002400047944 */ /* 0x006fea0003c00000 */
.L_x_2:
[----:B------:R-:W-:Y:S05]  /*0300*/  WARPSYNC.ALL ;  /* 0x0000000000007948 */ /* 0x000fea0003800000 */
[----:B------:R-:W-:Y:S01]  /*0310*/  NOP ;  /* 0x0000000000007918 */ /* 0x000fe20000000000 */
.L_x_0:
[----:B------:R-:W3:Y:S08]  /*0320*/  S2UR UR4, SR_CgaCtaId ;  /* 0x00000000000479c3 */ /* 0x000ef00000008800 */
[----:B------:R-:W-:Y:S01]  /*0330*/  BAR.SYNC.DEFER_BLOCKING 0x0 ;  /* 0x0000000000007b1d */ /* 0x000fe20000010000 */
[----:B------:R-:W-:-:S05]  /*0340*/  LOP3.LUT R36, R0, 0xff, RZ, 0xc0, !PT ;  /* 0x000000ff00247812 */ /* 0x000fca00078ec0ff */
[----:B------:R-:W-:Y:S02]  /*0350*/  UMOV UR8, 0x400 ;  /* 0x0000040000087882 */ /* 0x000fe40000000000 */
[----:B--2---:R-:W2:Y:S08]  /*0360*/  LDC R3, c[0x0][0x398] ;  /* 0x0000e600ff037b82 */ /* 0x004eb00000000800 */
[----:B------:R-:W4:Y:S01]  /*0370*/  LDC R7, c[0x0][0x3a0] ;  /* 0x0000e800ff077b82 */ /* 0x000f220000000800 */
[----:B---3--:R-:W-:-:S07]  /*0380*/  ULEA UR8, UR4, UR8, 0x18 ;  /* 0x0000000804087291 */ /* 0x008fce000f8ec0ff */
[----:B------:R-:W3:Y:S02]  /*0390*/  S2UR UR9, SR_CTAID.Y ;  /* 0x00000000000979c3 */ /* 0x000ee40000002600 */
[----:B------:R-:W5:Y:S06]  /*03a0*/  LDS R4, [UR8] ;  /* 0x00000008ff047984 */ /* 0x000f6c0008000800 */
[----:B------:R-:W-:Y:S06]  /*03b0*/  BAR.SYNC.DEFER_BLOCKING 0x0 ;  /* 0x0000000000007b1d */ /* 0x000fec0000010000 */
[----:B------:R-:W-:Y:S05]  /*03c0*/  @P2 BRA `(.L_x_5) ;  /* 0x0000000000182947 */ /* 0x000fea0003800000 */
[----:B------:R-:W-:Y:S01]  /*03d0*/  ELECT P0, URZ, PT ;  /* 0x0000000000ff782f */ /* 0x000fe20003800000 */
[----:B------:R-:W-:Y:S01]  /*03e0*/  IMAD.MOV.U32 R2, RZ, RZ, 0x1 ;  /* 0x00000001ff027424 */ /* 0x000fe200078e00ff */
[----:B------:R-:W-:Y:S01]  /*03f0*/  UMOV UR5, 0x40 ;  /* 0x0000004000057882 */ /* 0x000fe20000000000 */
[----:B------:R-:W-:Y:S01]  /*0400*/  UVIRTCOUNT.DEALLOC.SMPOOL 0x80 ;  /* 0x000000800000784c */ /* 0x000fe20000000000 */
[----:B------:R-:W-:-:S09]  /*0410*/  ULEA UR5, UR4, UR5, 0x18 ;  /* 0x0000000504057291 */ /* 0x000fd2000f8ec0ff */
[----:B------:R5:W-:Y:S03]  /*0420*/  @P0 STS.U8 [UR5], R2 ;  /* 0x00000002ff000988 */ /* 0x000be60008000005 */
.L_x_5:
[----:B------:R-:W5:Y:S01]  /*0430*/  S2UR UR4, SR_CTAID.Z ;  /* 0x00000000000479c3 */ /* 0x000f620000002700 */
[----:B------:R-:W4:Y:S01]  /*0440*/  LDCU UR5, c[0x0][0x370] ;  /* 0x00006e00ff0577ac */ /* 0x000f220008000800 */
[C---:B------:R-:W-:Y:S01]  /*0450*/  ISETP.GE.U32.AND P0, PT, R36.reuse, 0x20, PT ;  /* 0x000000202400780c */ /* 0x040fe20003f06070 */
[----:B--2--5:R-:W-:Y:S01]  /*0460*/  VIADD R2, R3, 0xffffffff ;  /* 0xffffffff03027836 */ /* 0x024fe20000000000 */
[C---:B------:R-:W-:Y:S01]  /*0470*/  ISETP.NE.U32.AND P3, PT, R36.reuse, RZ, PT ;  /* 0x000000ff2400720c */ /* 0x040fe20003f65070 */
[----:B------:R-:W2:Y:S01]  /*0480*/  LDCU UR6, c[0x0][0x374] ;  /* 0x00006e80ff0677ac */ /* 0x000ea20008000800 */
[----:B------:R-:W-:Y:S01]  /*0490*/  LEA R10, R36, UR8, 0x2 ;  /* 0x00000008240a7c11 */ /* 0x000fe2000f8e10ff */
[----:B----4-:R-:W-:Y:S01]  /*04a0*/  VIADD R11, R7, 0xffffffff ;  /* 0xffffffff070b7836 */ /* 0x010fe20000000000 */
[----:B------:R-:W4:Y:S01]  /*04b0*/  S2UR UR27, SR_CTAID.X ;  /* 0x00000000001b79c3 */ /* 0x000f220000002500 */
[----:B------:R-:W5:Y:S01]  /*04c0*/  LDCU.64 UR14, c[0x0][0x3c0] ;  /* 0x00007800ff0e77ac */ /* 0x000f620008000a00 */
[----:B------:R-:W-:Y:S01]  /*04d0*/  R2UR UR32, R4 ;  /* 0x00000000042072ca */ /* 0x000fe200000e0000 */
[----:B------:R-:W-:Y:S04]  /*04e0*/  BSSY.RECONVERGENT B0, `(.L_x_6) ;  /* 0x0000011000007945 */ /* 0x000fe80003800200 */
[----:B------:R3:W-:Y:S01]  /*04f0*/  @!P0 STS [R10], RZ ;  /* 0x000000ff0a008388 */ /* 0x0007e20000000800 */
[----:B------:R-:W-:-:S03]  /*0500*/  NOP ;  /* 0x0000000000007918 */ /* 0x000fc60000000000 */
[----:B------:R3:W-:Y:S02]  /*0510*/  @!P3 STS [UR8+0x24], R2 ;  /* 0x00002402ff00b988 */ /* 0x0007e40008000808 */
[----:B--23--:R-:W-:Y:S02]  /*0520*/  UIMAD UR4, UR4, UR6, UR9 ;  /* 0x00000006040472a4 */ /* 0x00cfe4000f8e0209 */
[----:B------:R2:W-:Y:S02]  /*0530*/  @!P3 STS [UR8+0x20], R11 ;  /* 0x0000200bff00b988 */ /* 0x0005e40008000808 */
[----:B----4-:R-:W-:-:S04]  /*0540*/  UIMAD UR4, UR4, UR5, UR27 ;  /* 0x00000005040472a4 */ /* 0x010fc8000f8e021b */
[----:B------:R-:W-:-:S04]  /*0550*/  UIMAD UR4, UR4, 0x180, URZ ;  /* 0x00000180040478a4 */ /* 0x000fc8000f8e02ff */
[----:B-----5:R-:W-:-:S04]  /*0560*/  UIADD3 UR10, UP0, UPT, UR4, UR14, URZ ;  /* 0x0000000e040a7290 */ /* 0x020fc8000ff1e0ff */
[----:B------:R-:W-:Y:S01]  /*0570*/  ULEA.HI.X.SX32 UR11, UR4, UR15, 0x1, UP0 ;  /* 0x0000000f040b7291 */ /* 0x000fe200080f0eff */
[----:B--2---:R-:W-:Y:S11]  /*0580*/  @P3 BRA `(.L_x_7) ;  /* 0x0000000000183947 */ /* 0x004ff60003800000 */
[----:B------:R-:W2:Y:S01]  /*0590*/  LDS R3, [UR8+0x8] ;  /* 0x00000808ff037984 */ /* 0x000ea20008000800 */
[----:B------:R-:W3:Y:S01]  /*05a0*/  LDC.64 R8, c[0x0][0x380] ;  /* 0x0000e000ff087b82 */ /* 0x000ee20000000a00 */
[----:B------:R-:W-:Y:S02]  /*05b0*/  IMAD.MOV.U32 R4, RZ, RZ, 0x70 ;  /* 0x00000070ff047424 */ /* 0x000fe400078e00ff */
[----:B---3--:R3:W-:Y:S03]  /*05c0*/  STS.64 [UR8], R8 ;  /* 0x00000008ff007988 */ /* 0x0087e60008000a08 */
[----:B--2---:R-:W-:-:S05]  /*05d0*/  LOP3.LUT R3, R3, 0x10, R4, 0xd8, !PT ;  /* 0x0000001003037812 */ /* 0x004fca00078ed804 */
[----:B------:R3:W-:Y:S02]  /*05e0*/  STS [UR8+0x8], R3 ;  /* 0x00000803ff007988 */ /* 0x0007e40008000808 */
.L_x_7:
[----:B------:R-:W-:Y:S05]  /*05f0*/  BSYNC.RECONVERGENT B0 ;  /* 0x0000000000007941 */ /* 0x000fea0003800200 */
.L_x_6:
[----:B------:R-:W-:Y:S04]  /*0600*/  BSSY.RECONVERGENT B0, `(.L_x_8) ;  /* 0x000000a000007945 */ /* 0x000fe80003800200 */
[----:B------:R-:W-:Y:S05]  /*0610*/  @P3 BRA `(.L_x_9) ;  /* 0x0000000000203947 */ /* 0x000fea0003800000 */
[----:B---3--:R-:W2:Y:S01]  /*0620*/  LDS R3, [UR8+0x34] ;  /* 0x00003408ff037984 */ /* 0x008ea20008000800 */
[----:B------:R-:W-:Y:S02]  /*0630*/  IMAD.MOV.U32 R4, RZ, RZ, 0x1f000000 ;  /* 0x1f000000ff047424 */ /* 0x000fe400078e00ff */
[----:B------:R-:W-:Y:S01]  /*0640*/  @!P3 IMAD.MOV.U32 R5, RZ, RZ, 0x3f ;  /* 0x0000003fff05b424 */ /* 0x000fe200078e00ff */
[----:B------:R-:W3:Y:S02]  /*0650*/  @!P3 LDS R6, [UR8+0x38] ;  /* 0x00003808ff06b984 */ /* 0x000ee40008000800 */
[----:B--2---:R-:W-:Y:S02]  /*0660*/  LOP3.LUT R3, R3, 0xff000000, R4, 0xb8, !PT ;  /* 0xff00000003037812 */ /* 0x004fe400078eb804 */
[----:B---3--:R-:W-:-:S03]  /*0670*/  @!P3 LOP3.LUT R4, R6, 0xff, R5, 0xb8, !PT ;  /* 0x000000ff0604b812 */ /* 0x008fc600078eb805 */
[----:B------:R2:W-:Y:S04]  /*0680*/  STS [UR8+0x34], R3 ;  /* 0x00003403ff007988 */ /* 0x0005e80008000808 */
[----:B------:R2:W-:Y:S02]  /*0690*/  @!P3 STS [UR8+0x38], R4 ;  /* 0x00003804ff00b988 */ /* 0x0005e40008000808 */
.L_x_9:
[----:B------:R-:W-:Y:S05]  /*06a0*/  BSYNC.RECONVERGENT B0 ;  /* 0x0000000000007941 */ /* 0x000fea0003800200 */
.L_x_8:
[----:B------:R-:W-:Y:S04]  /*06b0*/  BSSY.RECONVERGENT B0, `(.L_x_10) ;  /* 0x000000e000007945 */ /* 0x000fe80003800200 */
[----:B------:R-:W-:Y:S05]  /*06c0*/  @P3 BRA `(.L_x_11) ;  /* 0x0000000000303947 */ /* 0x000fea0003800000 */
[----:B--2---:R-:W2:Y:S01]  /*06d0*/  LDS R4, [UR8+0x34] ;  /* 0x00003408ff047984 */ /* 0x004ea20008000800 */
[----:B---3--:R-:W3:Y:S03]  /*06e0*/  LDC.64 R8, c[0x0][0x3a8] ;  /* 0x0000ea00ff087b82 */ /* 0x008ee60000000a00 */
[----:B------:R-:W4:Y:S01]  /*06f0*/  LDS R3, [UR8+0x1c] ;  /* 0x00001c08ff037984 */ /* 0x000f220008000800 */
[C---:B---3--:R-:W-:Y:S01]  /*0700*/  SHF.L.U64.HI R6, R8.reuse, 0x1, R9 ;  /* 0x0000000108067819 */ /* 0x048fe20000010209 */
[----:B------:R-:W-:-:S03]  /*0710*/  IMAD.SHL.U32 R5, R8, 0x2, RZ ;  /* 0x0000000208057824 */ /* 0x000fc600078e00ff */
[--C-:B------:R-:W-:Y:S02]  /*0720*/  SHF.R.U32.HI R8, RZ, 0x4, R6.reuse ;  /* 0x00000004ff087819 */ /* 0x100fe40000011606 */
[----:B------:R-:W-:-:S05]  /*0730*/  SHF.R.U64 R5, R5, 0x4, R6 ;  /* 0x0000000405057819 */ /* 0x000fca0000001206 */
[----:B------:R5:W-:Y:S01]  /*0740*/  STS [UR8+0xc], R5 ;  /* 0x00000c05ff007988 */ /* 0x000be20008000808 */
[----:B--2---:R-:W-:Y:S02]  /*0750*/  LOP3.LUT R4, R4, 0x7, RZ, 0xb8, !PT ;  /* 0x0000000704047812 */ /* 0x004fe400078eb8ff */
[----:B----4-:R-:W-:-:S03]  /*0760*/  LOP3.LUT R3, R3, 0xf, R8, 0xb8, !PT ;  /* 0x0000000f03037812 */ /* 0x010fc600078eb808 */
[----:B------:R5:W-:Y:S04]  /*0770*/  STS [UR8+0x34], R4 ;  /* 0x00003404ff007988 */ /* 0x000be80008000808 */
[----:B------:R5:W-:Y:S02]  /*0780*/  STS [UR8+0x1c], R3 ;  /* 0x00001c03ff007988 */ /* 0x000be40008000808 */
.L_x_11:
[----:B------:R-:W-:Y:S05]  /*0790*/  BSYNC.RECONVERGENT B0 ;  /* 0x0000000000007941 */ /* 0x000fea0003800200 */
.L_x_10:
[----:B------:R-:W-:Y:S04]  /*07a0*/  BSSY.RECONVERGENT B1, `(.L_x_12) ;  /* 0x000001a000017945 */ /* 0x000fe80003800200 */
[----:B------:R-:W-:Y:S04]  /*07b0*/  BSSY.RELIABLE B0, `(.L_x_13) ;  /* 0x0000015000007945 */ /* 0x000fe80003800100 */
[----:B------:R-:W-:Y:S05]  /*07c0*/  @P3 BRA `(.L_x_14) ;  /* 0x0000000000203947 */ /* 0x000fea0003800000 */
[----:B--23-5:R-:W2:Y:S02]  /*07d0*/  LDS R3, [UR8+0x34] ;  /* 0x00003408ff037984 */ /* 0x02cea40008000800 */
[----:B--2---:R-:W-:-:S05]  /*07e0*/  LOP3.LUT R3, R3, 0x38, RZ, 0xb8, !PT ;  /* 0x0000003803037812 */ /* 0x004fca00078eb8ff */
[----:B------:R2:W-:Y:S01]  /*07f0*/  STS [UR8+0x34], R3 ;  /* 0x00003403ff007988 */ /* 0x0005e20008000808 */
[----:B------:R-:W-:Y:S05]  /*0800*/  @P3 BRA `(.L_x_15) ;  /* 0x0000000000203947 */ /* 0x000fea0003800000 */
[----:B--2---:R-:W2:Y:S01]  /*0810*/  LDS R3, [UR8+0x8] ;  /* 0x00000808ff037984 */ /* 0x004ea20008000800 */
[----:B------:R-:W-:-:S05]  /*0820*/  IMAD.MOV.U32 R4, RZ, RZ, 0x780 ;  /* 0x00000780ff047424 */ /* 0x000fca00078e00ff */
[----:B--2---:R-:W-:-:S05]  /*0830*/  LOP3.LUT R3, R3, 0x300, R4, 0xd8, !PT ;  /* 0x0000030003037812 */ /* 0x004fca00078ed804 */
[----:B------:R4:W-:Y:S02]  /*0840*/  STS [UR8+0x8], R3 ;  /* 0x00000803ff007988 */ /* 0x0009e40008000808 */
.L_x_14:
[----:B------:R-:W-:Y:S05]  /*0850*/  @P3 BRA `(.L_x_16) ;  /* 0x0000000000283947 */ /* 0x000fea0003800000 */
[----:B--2345:R-:W2:Y:S02]  /*0860*/  LDS R3, [UR8+0x8] ;  /* 0x00000808ff037984 */ /* 0x03cea40008000800 */
[----:B--2---:R-:W-:-:S05]  /*0870*/  LOP3.LUT R3, R3, 0x1800, RZ, 0xb8, !PT ;  /* 0x0000180003037812 */ /* 0x004fca00078eb8ff */
[----:B------:R3:W-:Y:S02]  /*0880*/  STS [UR8+0x8], R3 ;  /* 0x00000803ff007988 */ /* 0x0007e40008000808 */
.L_x_15:
[----:B------:R-:W-:Y:S05]  /*0890*/  @P3 BREAK.RELIABLE B0 ;  /* 0x0000000000003942 */ /* 0x000fea0003800100 */
[----:B------:R-:W-:Y:S05]  /*08a0*/  @P3 BRA `(.L_x_17) ;  /* 0x0000000000243947 */ /* 0x000fea0003800000 */
[----:B------:R-:W4:Y:S01]  /*08b0*/  LDS R4, [UR8+0x8] ;  /* 0x00000808ff047984 */ /* 0x000f220008000800 */
[----:B--23--:R-:W-:-:S05]  /*08c0*/  IMAD.MOV.U32 R3, RZ, RZ, 0x6000 ;  /* 0x00006000ff037424 */ /* 0x00cfca00078e00ff */
[----:B----4-:R-:W-:-:S04]  /*08d0*/  LOP3.LUT R3, R4, 0x4000, R3, 0xd8, !PT ;  /* 0x0000400004037812 */ /* 0x010fc800078ed803 */
[----:B------:R-:W-:-:S05]  /*08e0*/  LOP3.LUT R3, R3, 0x400000, RZ, 0xb8, !PT ;  /* 0x0040000003037812 */ /* 0x000fca00078eb8ff */
[----:B------:R2:W-:Y:S02]  /*08f0*/  STS [UR8+0x8], R3 ;  /* 0x00000803ff007988 */ /* 0x0005e40008000808 */
.L_x_16:
[----:B------:R-:W-:Y:S05]  /*0900*/  BSYNC.RELIABLE B0 ;  /* 0x0000000000007941 */ /* 0x000fea0003800100 */
.L_x_13:
[----:B--2345:R-:W2:Y:S02]  /*0910*/  @!P3 LDS R3, [UR8+0x8] ;  /* 0x00000808ff03b984 */ /* 0x03cea40008000800 */
[----:B--2---:R-:W-:-:S05]  /*0920*/  @!P3 LOP3.LUT R3, R3, 0x8000, RZ, 0xb8, !PT ;  /* 0x000080000303b812 */ /* 0x004fca00078eb8ff */
[----:B------:R4:W-:Y:S02]  /*0930*/  @!P3 STS [UR8+0x8], R3 ;  /* 0x00000803ff00b988 */ /* 0x0009e40008000808 */
.L_x_17:
[----:B------:R-:W-:Y:S05]  /*0940*/  BSYNC.RECONVERGENT B1 ;  /* 0x0000000000017941 */ /* 0x000fea0003800200 */
.L_x_12:
[----:B------:R-:W-:Y:S05]  /*0950*/  WARPSYNC.ALL ;  /* 0x0000000000007948 */ /* 0x000fea0003800000 */
[----:B------:R-:W-:Y:S01]  /*0960*/  NOP ;  /* 0x0000000000007918 */ /* 0x000fe20000000000 */
[----:B--234-:R-:W2:Y:S02]  /*0970*/  LDC R3, c[0x0][0x39c] ;  /* 0x0000e700ff037b82 */ /* 0x01cea40000000800 */
[----:B--2---:R-:W-:Y:S01]  /*0980*/  VIADD R3, R3, 0xffffffff ;  /* 0xffffffff03037836 */ /* 0x004fe20000000000 */
[----:B------:R-:W-:Y:S06]  /*0990*/  @P0 BRA `(.L_x_18) ;  /* 0x0000000000300947 */ /* 0x000fec0003800000 */
[----:B------:R-:W2:Y:S01]  /*09a0*/  S2R R4, SR_LANEID ;  /* 0x0000000000047919 */ /* 0x000ea20000000000 */
[----:B------:R-:W-:Y:S05]  /*09b0*/  WARPSYNC.ALL ;  /* 0x0000000000007948 */ /* 0x000fea0003800000 */
[----:B------:R-:W-:Y:S01]  /*09c0*/  NOP ;  /* 0x0000000000007918 */ /* 0x000fe20000000000 */
[----:B--2---:R-:W-:-:S05]  /*09d0*/  IMAD.SHL.U32 R6, R4, 0x4, RZ ;  /* 0x0000000404067824 */ /* 0x004fca00078e00ff */
[----:B------:R-:W2:Y:S01]  /*09e0*/  LDS R9, [R6+UR8] ;  /* 0x0000000806097984 */ /* 0x000ea20008000800 */
[----:B------:R-:W-:-:S05]  /*09f0*/  IADD3 R4, P1, PT, R6, UR10, RZ ;  /* 0x0000000a06047c10 */ /* 0x000fca000ff3e0ff */
[----:B------:R-:W-:-:S05]  /*0a00*/  IMAD.X R5, RZ, RZ, UR11, P1 ;  /* 0x0000000bff057e24 */ /* 0x000fca00088e06ff */
[----:B--2---:R2:W3:Y:S01]  /*0a10*/  ATOMG.E.EXCH.STRONG.GPU PT, RZ, [R4], R9 ;  /* 0x0000000904ff73a8 */ /* 0x0044e200041ee100 */
[----:B------:R-:W-:-:S04]  /*0a20*/  DEPBAR {5,4,3,2,1,0} ;  /* 0x0000003f0000791a */ /* 0x000fc80000000000 */
[----:B------:R-:W4:Y:S02]  /*0a30*/  CCTL.E.C.LDCU.IV.DEEP [UR10] ;  /* 0x000000000a007540 */ /* 0x000f240009c08000 */
[----:B----4-:R2:W-:Y:S01]  /*0a40*/  UTMACCTL.IV [UR10] ;  /* 0x000000000a0079b9 */ /* 0x0105e20008000000 */
[----:B------:R-:W-:Y:S01]  /*0a50*/  NOP ;  /* 0x0000000000007918 */ /* 0x000fe20000000000 */
.L_x_18:
[----:B------:R-:W-:Y:S05]  /*0a60*/  @P0 BRA `(.L_x_19) ;  /* 0x00000000000c0947 */ /* 0x000fea0003800000 */
[----:B------:R0:W-:Y:S01]  /*0a70*/  UTMACMDFLUSH ;  /* 0x00000000000079b7 */ /* 0x0001e20000000000 */
[----:B------:R-:W-:Y:S05]  /*0a80*/  @P0 BRA `(.L_x_19) ;  /* 0x0000000000040947 */ /* 0x000fea0003800000 */
[----:B------:R-:W-:-:S04]  /*0a90*/  DEPBAR.LE SB0, 0x0 ;  /* 0x000080000000791a */ /* 0x000fc80000000000 */
.L_x_19:
[----:B------:R-:W-:Y:S05]  /*0aa0*/  WARPSYNC.ALL ;  /* 0x0000000000007948 */ /* 0x000fea0003800000 */
[----:B------:R-:W-:Y:S01]  /*0ab0*/  NOP ;  /* 0x0000000000007918 */ /* 0x000fe20000000000 */
[----:B---3--:R-:W-:Y:S06]  /*0ac0*/  BAR.SYNC.DEFER_BLOCKING 0x0 ;  /* 0x0000000000007b1d */ /* 0x008fec0000010000 */
[----:B------:R-:W-:Y:S02]  /*0ad0*/  BSSY.RECONVERGENT B1, `(.L_x_20) ;  /* 0x000000b000017945 */ /* 0x000fe40003800200 */
[----:B------:R-:W-:Y:S06]  /*0ae0*/  BAR.SYNC.DEFER_BLOCKING 0x0 ;  /* 0x0000000000007b1d */ /* 0x000fec0000010000 */
[----:B------:R3:W-:Y:S01]  /*0af0*/  @!P0 STS [R10], RZ ;  /* 0x000000ff0a008388 */ /* 0x0007e20000000800 */
[----:B------:R-:W-:Y:S01]  /*0b00*/  NOP ;  /* 0x0000000000007918 */ /* 0x000fe20000000000 */
[----:B------:R-:W-:Y:S05]  /*0b10*/  @P3 BRA `(.L_x_21) ;  /* 0x0000000000183947 */ /* 0x000fea0003800000 */
[----:B--2---:R-:W2:Y:S01]  /*0b20*/  LDS R4, [UR8+0x8] ;  /* 0x00000808ff047984 */ /* 0x004ea20008000800 */
[----:B------:R-:W4:Y:S01]  /*0b30*/  LDC.64 R8, c[0x0][0x388] ;  /* 0x0000e200ff087b82 */ /* 0x000f220000000a00 */
[----:B------:R-:W-:Y:S02]  /*0b40*/  IMAD.MOV.U32 R5, RZ, RZ, 0x70 ;  /* 0x00000070ff057424 */ /* 0x000fe400078e00ff */
[----:B----4-:R4:W-:Y:S03]  /*0b50*/  STS.64 [UR8], R8 ;  /* 0x00000008ff007988 */ /* 0x0109e60008000a08 */
[----:B--2---:R-:W-:-:S05]  /*0b60*/  LOP3.LUT R4, R4, 0x10, R5, 0xd8, !PT ;  /* 0x0000001004047812 */ /* 0x004fca00078ed805 */
[----:B------:R4:W-:Y:S02]  /*0b70*/  STS [UR8+0x8], R4 ;  /* 0x00000804ff007988 */ /* 0x0009e40008000808 */
.L_x_21:
[----:B--2---:R-:W-:Y:S05]  /*0b80*/  BSYNC.RECONVERGENT B1 ;  /* 0x0000000000017941 */ /* 0x004fea0003800200 */
.L_x_20:
[----:B------:R-:W-:Y:S04]  /*0b90*/  BSSY.RECONVERGENT B1, `(.L_x_22) ;  /* 0x000000a000017945 */ /* 0x000fe80003800200 */
[----:B------:R-:W-:Y:S05]  /*0ba0*/  @P3 BRA `(.L_x_23) ;  /* 0x0000000000203947 */ /* 0x000fea0003800000 */
[----:B----4-:R-:W2:Y:S01]  /*0bb0*/  LDS R4, [UR8+0x34] ;  /* 0x00003408ff047984 */ /* 0x010ea20008000800 */
[----:B------:R-:W-:Y:S02]  /*0bc0*/  IMAD.MOV.U32 R5, RZ, RZ, 0x3f000000 ;  /* 0x3f000000ff057424 */ /* 0x000fe400078e00ff */
[----:B------:R-:W-:Y:S01]  /*0bd0*/  @!P3 IMAD.MOV.U32 R6, RZ, RZ, 0x1f ;  /* 0x0000001fff06b424 */ /* 0x000fe200078e00ff */
[----:B------:R-:W4:Y:S02]  /*0be0*/  @!P3 LDS R9, [UR8+0x38] ;  /* 0x00003808ff09b984 */ /* 0x000f240008000800 */
[----:B--2---:R-:W-:Y:S02]  /*0bf0*/  LOP3.LUT R4, R4, 0xff000000, R5, 0xb8, !PT ;  /* 0xff00000004047812 */ /* 0x004fe400078eb805 */
[----:B----4-:R-:W-:-:S03]  /*0c00*/  @!P3 LOP3.LUT R5, R9, 0xff, R6, 0xb8, !PT ;  /* 0x000000ff0905b812 */ /* 0x010fc600078eb806 */
[----:B------:R2:W-:Y:S04]  /*0c10*/  STS [UR8+0x34], R4 ;  /* 0x00003404ff007988 */ /* 0x0005e80008000808 */
[----:B------:R2:W-:Y:S02]  /*0c20*/  @!P3 STS [UR8+0x38], R5 ;  /* 0x00003805ff00b988 */ /* 0x0005e40008000808 */
.L_x_23:
[----:B------:R-:W-:Y:S05]  /*0c30*/  BSYNC.RECONVERGENT B1 ;  /* 0x0000000000017941 */ /* 0x000fea0003800200 */
.L_x_22:
[----:B------:R-:W-:Y:S04]  /*0c40*/  BSSY.RECONVERGENT B1, `(.L_x_24) ;  /* 0x0000004000017945 */ /* 0x000fe80003800200 */
[----:B------:R-:W-:Y:S05]  /*0c50*/  @P3 BRA `(.L_x_25) ;  /* 0x0000000000083947 */ /* 0x000fea0003800000 */
[----:B------:R5:W-:Y:S04]  /*0c60*/  STS [UR8+0x24], R11 ;  /* 0x0000240bff007988 */ /* 0x000be80008000808 */
[----:B------:R5:W-:Y:S02]  /*0c70*/  STS [UR8+0x20], R3 ;  /* 0x00002003ff007988 */ /* 0x000be40008000808 */
.L_x_25:
[----:B------:R-:W-:Y:S05]  /*0c80*/  BSYNC.RECONVERGENT B1 ;  /* 0x0000000000017941 */ /* 0x000fea0003800200 */
.L_x_24:
[----:B------:R-:W-:Y:S04]  /*0c90*/  BSSY.RECONVERGENT B1, `(.L_x_26) ;  /* 0x000000e000017945 */ /* 0x000fe80003800200 */
[----:B------:R-:W-:Y:S05]  /*0ca0*/  @P3 BRA `(.L_x_27) ;  /* 0x0000000000303947 */ /* 0x000fea0003800000 */
[----:B--2---:R-:W2:Y:S01]  /*0cb0*/  LDS R5, [UR8+0x34] ;  /* 0x00003408ff057984 */ /* 0x004ea20008000800 */
[----:B----4-:R-:W4:Y:S03]  /*0cc0*/  LDC.64 R8, c[0x0][0x3b0] ;  /* 0x0000ec00ff087b82 */ /* 0x010f260000000a00 */
[----:B------:R-:W3:Y:S01]  /*0cd0*/  LDS R4, [UR8+0x1c] ;  /* 0x00001c08ff047984 */ /* 0x000ee20008000800 */
[C---:B----4-:R-:W-:Y:S01]  /*0ce0*/  SHF.L.U64.HI R9, R8.reuse, 0x1, R9 ;  /* 0x0000000108097819 */ /* 0x050fe20000010209 */
[----:B------:R-:W-:-:S03]  /*0cf0*/  IMAD.SHL.U32 R6, R8, 0x2, RZ ;  /* 0x0000000208067824 */ /* 0x000fc600078e00ff */
[--C-:B-----5:R-:W-:Y:S02]  /*0d00*/  SHF.R.U32.HI R11, RZ, 0x4, R9.reuse ;  /* 0x00000004ff0b7819 */ /* 0x120fe40000011609 */
[----:B------:R-:W-:-:S05]  /*0d10*/  SHF.R.U64 R6, R6, 0x4, R9 ;  /* 0x0000000406067819 */ /* 0x000fca0000001209 */
[----:B------:R4:W-:Y:S01]  /*0d20*/  STS [UR8+0xc], R6 ;  /* 0x00000c06ff007988 */ /* 0x0009e20008000808 */
[----:B--2---:R-:W-:Y:S02]  /*0d30*/  LOP3.LUT R5, R5, 0x7, RZ, 0xb8, !PT ;  /* 0x0000000705057812 */ /* 0x004fe400078eb8ff */
[----:B---3--:R-:W-:-:S03]  /*0d40*/  LOP3.LUT R4, R4, 0xf, R11, 0xb8, !PT ;  /* 0x0000000f04047812 */ /* 0x008fc600078eb80b */
[----:B------:R4:W-:Y:S04]  /*0d50*/  STS [UR8+0x34], R5 ;  /* 0x00003405ff007988 */ /* 0x0009e80008000808 */
[----:B------:R4:W-:Y:S02]  /*0d60*/  STS [UR8+0x1c], R4 ;  /* 0x00001c04ff007988 */ /* 0x0009e40008000808 */
.L_x_27:
[----:B------:R-:W-:Y:S05]  /*0d70*/  BSYNC.RECONVERGENT B1 ;  /* 0x0000000000017941 */ /* 0x000fea0003800200 */
.L_x_26:
[----:B------:R-:W-:Y:S04]  /*0d80*/  BSSY.RECONVERGENT B2, `(.L_x_28) ;  /* 0x000001a000027945 */ /* 0x000fe80003800200 */
[----:B------:R-:W-:Y:S04]  /*0d90*/  BSSY.RELIABLE B1, `(.L_x_29) ;  /* 0x0000015000017945 */ /* 0x000fe80003800100 */
[----:B------:R-:W-:Y:S05]  /*0da0*/  @P3 BRA `(.L_x_30) ;  /* 0x0000000000203947 */ /* 0x000fea0003800000 */
[----:B--2-4-:R-:W2:Y:S02]  /*0db0*/  LDS R4, [UR8+0x34] ;  /* 0x00003408ff047984 */ /* 0x014ea40008000800 */
[----:B--2---:R-:W-:-:S05]  /*0dc0*/  LOP3.LUT R4, R4, 0x38, RZ, 0xb8, !PT ;  /* 0x0000003804047812 */ /* 0x004fca00078eb8ff */
[----:B------:R2:W-:Y:S01]  /*0dd0*/  STS [UR8+0x34], R4 ;  /* 0x00003404ff007988 */ /* 0x0005e20008000808 */
[----:B------:R-:W-:Y:S05]  /*0de0*/  @P3 BRA `(.L_x_31) ;  /* 0x0000000000203947 */ /* 0x000fea0003800000 */
[----:B--2---:R-:W2:Y:S01]  /*0df0*/  LDS R4, [UR8+0x8] ;  /* 0x00000808ff047984 */ /* 0x004ea20008000800 */
[----:B------:R-:W-:-:S05]  /*0e00*/  IMAD.MOV.U32 R5, RZ, RZ, 0x780 ;  /* 0x00000780ff057424 */ /* 0x000fca00078e00ff */
[----:B--2---:R-:W-:-:S05]  /*0e10*/  LOP3.LUT R4, R4, 0x300, R5, 0xd8, !PT ;  /* 0x0000030004047812 */ /* 0x004fca00078ed805 */
[----:B------:R2:W-:Y:S02]  /*0e20*/  STS [UR8+0x8], R4 ;  /* 0x00000804ff007988 */ /* 0x0005e40008000808 */
.L_x_30:
[----:B------:R-:W-:Y:S05]  /*0e30*/  @P3 BRA `(.L_x_32) ;  /* 0x0000000000283947 */ /* 0x000fea0003800000 */
[----:B--2-4-:R-:W2:Y:S02]  /*0e40*/  LDS R4, [UR8+0x8] ;  /* 0x00000808ff047984 */ /* 0x014ea40008000800 */
[----:B--2---:R-:W-:-:S05]  /*0e50*/  LOP3.LUT R4, R4, 0x1800, RZ, 0xb8, !PT ;  /* 0x0000180004047812 */ /* 0x004fca00078eb8ff */
[----:B------:R4:W-:Y:S02]  /*0e60*/  STS [UR8+0x8], R4 ;  /* 0x00000804ff007988 */ /* 0x0009e40008000808 */
.L_x_31:
[----:B------:R-:W-:Y:S05]  /*0e70*/  @P3 BREAK.RELIABLE B1 ;  /* 0x0000000000013942 */ /* 0x000fea0003800100 */
[----:B------:R-:W-:Y:S05]  /*0e80*/  @P3 BRA `(.L_x_33) ;  /* 0x0000000000243947 */ /* 0x000fea0003800000 */
[----:B--2-4-:R-:W2:Y:S01]  /*0e90*/  LDS R4, [UR8+0x8] ;  /* 0x00000808ff047984 */ /* 0x014ea20008000800 */
[----:B------:R-:W-:-:S05]  /*0ea0*/  IMAD.MOV.U32 R5, RZ, RZ, 0x6000 ;  /* 0x00006000ff057424 */ /* 0x000fca00078e00ff */
[----:B--2---:R-:W-:-:S04]  /*0eb0*/  LOP3.LUT R4, R4, 0x6000, R5, 0xd8, !PT ;  /* 0x0000600004047812 */ /* 0x004fc800078ed805 */
[----:B------:R-:W-:-:S05]  /*0ec0*/  LOP3.LUT R4, R4, 0x400000, RZ, 0xb8, !PT ;  /* 0x0040000004047812 */ /* 0x000fca00078eb8ff */
[----:B------:R2:W-:Y:S02]  /*0ed0*/  STS [UR8+0x8], R4 ;  /* 0x00000804ff007988 */ /* 0x0005e40008000808 */
.L_x_32:
[----:B------:R-:W-:Y:S05]  /*0ee0*/  BSYNC.RELIABLE B1 ;  /* 0x0000000000017941 */ /* 0x000fea0003800100 */
.L_x_29:
[----:B--2-4-:R-:W2:Y:S02]  /*0ef0*/  @!P3 LDS R4, [UR8+0x8] ;  /* 0x00000808ff04b984 */ /* 0x014ea40008000800 */
[----:B--2---:R-:W-:-:S05]  /*0f00*/  @!P3 LOP3.LUT R4, R4, 0x8000, RZ, 0xb8, !PT ;  /* 0x000080000404b812 */ /* 0x004fca00078eb8ff */
[----:B------:R2:W-:Y:S02]  /*0f10*/  @!P3 STS [UR8+0x8], R4 ;  /* 0x00000804ff00b988 */ /* 0x0005e40008000808 */
.L_x_33:
[----:B------:R-:W-:Y:S05]  /*0f20*/  BSYNC.RECONVERGENT B2 ;  /* 0x0000000000027941 */ /* 0x000fea0003800200 */
.L_x_28:
[----:B------:R-:W-:Y:S05]  /*0f30*/  WARPSYNC.ALL ;  /* 0x0000000000007948 */ /* 0x000fea0003800000 */
[----:B------:R-:W-:Y:S01]  /*0f40*/  NOP ;  /* 0x0000000000007918 */ /* 0x000fe20000000000 */
[----:B------:R-:W-:-:S04]  /*0f50*/  UIADD3 UR5, UPT, UPT, UR4, 0x80, URZ ;  /* 0x0000008004057890 */ /* 0x000fc8000fffe0ff */
[----:B------:R-:W-:-:S04]  /*0f60*/  UIADD3 UR12, UP0, UPT, UR5, UR14, URZ ;  /* 0x0000000e050c7290 */ /* 0x000fc8000ff1e0ff */
[----:B------:R-:W-:Y:S01]  /*0f70*/  ULEA.HI.X.SX32 UR13, UR5, UR15, 0x1, UP0 ;  /* 0x0000000f050d7291 */ /* 0x000fe200080f0eff */
[----:B------:R-:W-:Y:S11]  /*0f80*/  @P0 BRA `(.L_x_34) ;  /* 0x0000000000300947 */ /* 0x000ff60003800000 */
[----:B--2-4-:R-:W2:Y:S01]  /*0f90*/  S2R R4, SR_LANEID ;  /* 0x0000000000047919 */ /* 0x014ea20000000000 */
[----:B------:R-:W-:Y:S05]  /*0fa0*/  WARPSYNC.ALL ;  /* 0x0000000000007948 */ /* 0x000fea0003800000 */
[----:B------:R-:W-:Y:S01]  /*0fb0*/  NOP ;  /* 0x0000000000007918 */ /* 0x000fe20000000000 */
[----:B--2---:R-:W-:-:S05]  /*0fc0*/  IMAD.SHL.U32 R6, R4, 0x4, RZ ;  /* 0x0000000404067824 */ /* 0x004fca00078e00ff */
[----:B------:R-:W2:Y:S01]  /*0fd0*/  LDS R9, [R6+UR8] ;  /* 0x0000000806097984 */ /* 0x000ea20008000800 */
[----:B------:R-:W-:-:S05]  /*0fe0*/  IADD3 R4, P1, PT, R6, UR12, RZ ;  /* 0x0000000c06047c10 */ /* 0x000fca000ff3e0ff */
[----:B------:R-:W-:-:S05]  /*0ff0*/  IMAD.X R5, RZ, RZ, UR13, P1 ;  /* 0x0000000dff057e24 */ /* 0x000fca00088e06ff */
[----:B--2---:R2:W4:Y:S01]  /*1000*/  ATOMG.E.EXCH.STRONG.GPU PT, RZ, [R4], R9 ;  /* 0x0000000904ff73a8 */ /* 0x00452200041ee100 */
[----:B------:R-:W-:-:S04]  /*1010*/  DEPBAR {5,4,3,2,1,0} ;  /* 0x0000003f0000791a */ /* 0x000fc80000000000 */
[----:B------:R-:W3:Y:S02]  /*1020*/  CCTL.E.C.LDCU.IV.DEEP [UR12] ;  /* 0x000000000c007540 */ /* 0x000ee40009c08000 */
[----:B---3--:R2:W-:Y:S01]  /*1030*/  UTMACCTL.IV [UR12] ;  /* 0x000000000c0079b9 */ /* 0x0085e20008000000 */
[----:B------:R-:W-:Y:S01]  /*1040*/  NOP ;  /* 0x0000000000007918 */ /* 0x000fe20000000000 */
.L_x_34:
[----:B------:R-:W-:Y:S05]  /*1050*/  @P0 BRA `(.L_x_35) ;  /* 0x00000000000c0947 */ /* 0x000fea0003800000 */
[----:B------:R0:W-:Y:S01]  /*1060*/  UTMACMDFLUSH ;  /* 0x00000000000079b7 */ /* 0x0001e20000000000 */
[----:B------:R-:W-:Y:S05]  /*1070*/  @P0 BRA `(.L_x_35) ;  /* 0x0000000000040947 */ /* 0x000fea0003800000 */
[----:B------:R-:W-:-:S04]  /*1080*/  DEPBAR.LE SB0, 0x0 ;  /* 0x000080000000791a */ /* 0x000fc80000000000 */
.L_x_35:
[----:B------:R-:W-:Y:S05]  /*1090*/  WARPSYNC.ALL ;  /* 0x0000000000007948 */ /* 0x000fea0003800000 */
[----:B------:R-:W-:Y:S01]  /*10a0*/  NOP ;  /* 0x0000000000007918 */ /* 0x000fe20000000000 */
[----:B----4-:R-:W-:Y:S06]  /*10b0*/  BAR.SYNC.DEFER_BLOCKING 0x0 ;  /* 0x0000000000007b1d */ /* 0x010fec0000010000 */
[----:B------:R-:W-:Y:S02]  /*10c0*/  BSSY.RECONVERGENT B2, `(.L_x_36) ;  /* 0x000000b000027945 */ /* 0x000fe40003800200 */
[----:B------:R-:W-:Y:S06]  /*10d0*/  BAR.SYNC.DEFER_BLOCKING 0x0 ;  /* 0x0000000000007b1d */ /* 0x000fec0000010000 */
[----:B------:R4:W-:Y:S01]  /*10e0*/  @!P0 STS [R10], RZ ;  /* 0x000000ff0a008388 */ /* 0x0009e20000000800 */
[----:B------:R-:W-:Y:S01]  /*10f0*/  NOP ;  /* 0x0000000000007918 */ /* 0x000fe20000000000 */
[----:B------:R-:W-:Y:S05]  /*1100*/  @P3 BRA `(.L_x_37) ;  /* 0x0000000000183947 */ /* 0x000fea0003800000 */
[----:B--2---:R-:W2:Y:S01]  /*1110*/  LDS R4, [UR8+0x8] ;  /* 0x00000808ff047984 */ /* 0x004ea20008000800 */
[----:B------:R-:W3:Y:S01]  /*1120*/  LDC.64 R8, c[0x0][0x390] ;  /* 0x0000e400ff087b82 */ /* 0x000ee20000000a00 */
[----:B------:R-:W-:Y:S02]  /*1130*/  IMAD.MOV.U32 R5, RZ, RZ, 0x70 ;  /* 0x00000070ff057424 */ /* 0x000fe400078e00ff */
[----:B---3--:R3:W-:Y:S03]  /*1140*/  STS.64 [UR8], R8 ;  /* 0x00000008ff007988 */ /* 0x0087e60008000a08 */
[----:B--2---:R-:W-:-:S05]  /*1150*/  LOP3.LUT R4, R4, 0x10, R5, 0xd8, !PT ;  /* 0x0000001004047812 */ /* 0x004fca00078ed805 */
[----:B------:R3:W-:Y:S02]  /*1160*/  STS [UR8+0x8], R4 ;  /* 0x00000804ff007988 */ /* 0x0007e40008000808 */
.L_x_37:
[----:B--2---:R-:W-:Y:S05]  /*1170*/  BSYNC.RECONVERGENT B2 ;  /* 0x0000000000027941 */ /* 0x004fea0003800200 */
.L_x_36:
[----:B------:R-:W-:Y:S04]  /*1180*/  BSSY.RECONVERGENT B3, `(.L_x_38) ;  /* 0x0000011000037945 */ /* 0x000fe80003800200 */
[----:B------:R-:W-:Y:S04]  /*1190*/  BSSY.RELIABLE B2, `(.L_x_39) ;  /* 0x000000e000027945 */ /* 0x000fe80003800100 */
[----:B------:R-:W-:Y:S05]  /*11a0*/  @P3 BRA `(.L_x_40) ;  /* 0x0000000000243947 */ /* 0x000fea0003800000 */
[----:B---3--:R-:W2:Y:S01]  /*11b0*/  LDS R4, [UR8+0x34] ;  /* 0x00003408ff047984 */ /* 0x008ea20008000800 */
[----:B------:R-:W-:-:S05]  /*11c0*/  IMAD.MOV.U32 R5, RZ, RZ, 0x3f000000 ;  /* 0x3f000000ff057424 */ /* 0x000fca00078e00ff */
[----:B--2---:R-:W-:-:S05]  /*11d0*/  LOP3.LUT R4, R4, 0xff000000, R5, 0xb8, !PT ;  /* 0xff00000004047812 */ /* 0x004fca00078eb805 */
[----:B------:R2:W-:Y:S01]  /*11e0*/  STS [UR8+0x34], R4 ;  /* 0x00003404ff007988 */ /* 0x0005e20008000808 */
[----:B------:R-:W-:Y:S05]  /*11f0*/  @P3 BRA `(.L_x_41) ;  /* 0x00000000001c3947 */ /* 0x000fea0003800000 */
[----:B--2---:R-:W2:Y:S01]  /*1200*/  LDS R4, [UR8+0x38] ;  /* 0x00003808ff047984 */ /* 0x004ea20008000800 */
[----:B------:R-:W-:-:S05]  /*1210*/  IMAD.MOV.U32 R5, RZ, RZ, 0x3f ;  /* 0x0000003fff057424 */ /* 0x000fca00078e00ff */
[----:B--2---:R-:W-:-:S05]  /*1220*/  LOP3.LUT R4, R4, 0xff, R5, 0xb8, !PT ;  /* 0x000000ff04047812 */ /* 0x004fca00078eb805 */
[----:B------:R2:W-:Y:S02]  /*1230*/  STS [UR8+0x38], R4 ;  /* 0x00003804ff007988 */ /* 0x0005e40008000808 */
.L_x_40:
[----:B------:R-:W-:Y:S05]  /*1240*/  @P3 BREAK.RELIABLE B2 ;  /* 0x0000000000023942 */ /* 0x000fea0003800100 */
[----:B------:R-:W-:Y:S05]  /*1250*/  @P3 BRA `(.L_x_42) ;  /* 0x00000000000c3947 */ /* 0x000fea0003800000 */
[----:B------:R2:W-:Y:S02]  /*1260*/  STS [UR8+0x20], R3 ;  /* 0x00002003ff007988 */ /* 0x0005e40008000808 */
.L_x_41:
[----:B------:R-:W-:Y:S05]  /*1270*/  BSYNC.RELIABLE B2 ;  /* 0x0000000000027941 */ /* 0x000fea0003800100 */
.L_x_39:
[----:B------:R2:W-:Y:S02]  /*1280*/  @!P3 STS [UR8+0x24], R2 ;  /* 0x00002402ff00b988 */ /* 0x0005e40008000808 */
.L_x_42:
[----:B------:R-:W-:Y:S05]  /*1290*/  BSYNC.RECONVERGENT B3 ;  /* 0x0000000000037941 */ /* 0x000fea0003800200 */
.L_x_38:
[----:B------:R-:W-:Y:S05]  /*12a0*/  WARPSYNC.ALL ;  /* 0x0000000000007948 */ /* 0x000fea0003800000 */
[----:B------:R-:W-:Y:S01]  /*12b0*/  NOP ;  /* 0x0000000000007918 */ /* 0x000fe20000000000 */
[----:B------:R-:W-:Y:S04]  /*12c0*/  BSSY.RECONVERGENT B3, `(.L_x_43) ;  /* 0x000000e000037945 */ /* 0x000fe80003800200 */
[----:B------:R-:W-:Y:S05]  /*12d0*/  @P3 BRA `(.L_x_44) ;  /* 0x0000000000303947 */ /* 0x000fea0003800000 */
[----:B--2--5:R-:W2:Y:S01]  /*12e0*/  LDS R3, [UR8+0x34] ;  /* 0x00003408ff037984 */ /* 0x024ea20008000800 */
[----:B---3--:R-:W3:Y:S03]  /*12f0*/  LDC.64 R4, c[0x0][0x3b8] ;  /* 0x0000ee00ff047b82 */ /* 0x008ee60000000a00 */
[----:B------:R-:W5:Y:S01]  /*1300*/  LDS R2, [UR8+0x1c] ;  /* 0x00001c08ff027984 */ /* 0x000f620008000800 */
[C---:B---3--:R-:W-:Y:S01]  /*1310*/  SHF.L.U64.HI R5, R4.reuse, 0x1, R5 ;  /* 0x0000000104057819 */ /* 0x048fe20000010205 */
[----:B------:R-:W-:-:S03]  /*1320*/  IMAD.SHL.U32 R4, R4, 0x2, RZ ;  /* 0x0000000204047824 */ /* 0x000fc600078e00ff */
[--C-:B------:R-:W-:Y:S02]  /*1330*/  SHF.R.U32.HI R9, RZ, 0x4, R5.reuse ;  /* 0x00000004ff097819 */ /* 0x100fe40000011605 */
[----:B------:R-:W-:-:S05]  /*1340*/  SHF.R.U64 R4, R4, 0x4, R5 ;  /* 0x0000000404047819 */ /* 0x000fca0000001205 */
[----:B------:R3:W-:Y:S01]  /*1350*/  STS [UR8+0xc], R4 ;  /* 0x00000c04ff007988 */ /* 0x0007e20008000808 */
[----:B--2---:R-:W-:Y:S02]  /*1360*/  LOP3.LUT R3, R3, 0x7, RZ, 0xb8, !PT ;  /* 0x0000000703037812 */ /* 0x004fe400078eb8ff */
[----:B-----5:R-:W-:-:S03]  /*1370*/  LOP3.LUT R2, R2, 0xf, R9, 0xb8, !PT ;  /* 0x0000000f02027812 */ /* 0x020fc600078eb809 */
[----:B------:R3:W-:Y:S04]  /*1380*/  STS [UR8+0x34], R3 ;  /* 0x00003403ff007988 */ /* 0x0007e80008000808 */
[----:B------:R3:W-:Y:S02]  /*1390*/  STS [UR8+0x1c], R2 ;  /* 0x00001c02ff007988 */ /* 0x0007e40008000808 */
.L_x_44:
[----:B------:R-:W-:Y:S05]  /*13a0*/  BSYNC.RECONVERGENT B3 ;  /* 0x0000000000037941 */ /* 0x000fea0003800200 */
.L_x_43:
[----:B------:R-:W-:Y:S04]  /*13b0*/  BSSY.RECONVERGENT B4, `(.L_x_45) ;  /* 0x000001a000047945 */ /* 0x000fe80003800200 */
[----:B------:R-:W-:Y:S04]  /*13c0*/  BSSY.RELIABLE B3, `(.L_x_46) ;  /* 0x0000015000037945 */ /* 0x000fe80003800100 */
[----:B------:R-:W-:Y:S05]  /*13d0*/  @P3 BRA `(.L_x_47) ;  /* 0x0000000000203947 */ /* 0x000fea0003800000 */
[----:B--23--:R-:W2:Y:S02]  /*13e0*/  LDS R2, [UR8+0x34] ;  /* 0x00003408ff027984 */ /* 0x00cea40008000800 */
[----:B--2---:R-:W-:-:S05]  /*13f0*/  LOP3.LUT R2, R2, 0x38, RZ, 0xb8, !PT ;  /* 0x0000003802027812 */ /* 0x004fca00078eb8ff */
[----:B------:R2:W-:Y:S01]  /*1400*/  STS [UR8+0x34], R2 ;  /* 0x00003402ff007988 */ /* 0x0005e20008000808 */
[----:B------:R-:W-:Y:S05]  /*1410*/  @P3 BRA `(.L_x_48) ;  /* 0x0000000000203947 */ /* 0x000fea0003800000 */
[----:B--2---:R-:W2:Y:S01]  /*1420*/  LDS R2, [UR8+0x8] ;  /* 0x00000808ff027984 */ /* 0x004ea20008000800 */
[----:B-----5:R-:W-:-:S05]  /*1430*/  IMAD.MOV.U32 R3, RZ, RZ, 0x780 ;  /* 0x00000780ff037424 */ /* 0x020fca00078e00ff */
[----:B--2---:R-:W-:-:S05]  /*1440*/  LOP3.LUT R2, R2, 0x300, R3, 0xd8, !PT ;  /* 0x0000030002027812 */ /* 0x004fca00078ed803 */
[----:B------:R2:W-:Y:S02]  /*1450*/  STS [UR8+0x8], R2 ;  /* 0x00000802ff007988 */ /* 0x0005e40008000808 */
.L_x_47:
[----:B------:R-:W-:Y:S05]  /*1460*/  @P3 BRA `(.L_x_49) ;  /* 0x0000000000283947 */ /* 0x000fea0003800000 */
[----:B--23--:R-:W2:Y:S02]  /*1470*/  LDS R2, [UR8+0x8] ;  /* 0x00000808ff027984 */ /* 0x00cea40008000800 */
[----:B--2---:R-:W-:-:S05]  /*1480*/  LOP3.LUT R2, R2, 0x1800, RZ, 0xb8, !PT ;  /* 0x0000180002027812 */ /* 0x004fca00078eb8ff */
[----:B------:R3:W-:Y:S02]  /*1490*/  STS [UR8+0x8], R2 ;  /* 0x00000802ff007988 */ /* 0x0007e40008000808 */
.L_x_48:
[----:B------:R-:W-:Y:S05]  /*14a0*/  @P3 BREAK.RELIABLE B3 ;  /* 0x0000000000033942 */ /* 0x000fea0003800100 */
[----:B------:R-:W-:Y:S05]  /*14b0*/  @P3 BRA `(.L_x_50) ;  /* 0x0000000000243947 */ /* 0x000fea0003800000 */
[----:B--23--:R-:W2:Y:S01]  /*14c0*/  LDS R2, [UR8+0x8] ;  /* 0x00000808ff027984 */ /* 0x00cea20008000800 */
[----:B-----5:R-:W-:-:S05]  /*14d0*/  IMAD.MOV.U32 R3, RZ, RZ, 0x6000 ;  /* 0x00006000ff037424 */ /* 0x020fca00078e00ff */
[----:B--2---:R-:W-:-:S04]  /*14e0*/  LOP3.LUT R2, R2, 0x6000, R3, 0xd8, !PT ;  /* 0x0000600002027812 */ /* 0x004fc800078ed803 */
[----:B------:R-:W-:-:S05]  /*14f0*/  LOP3.LUT R2, R2, 0x400000, RZ, 0xb8, !PT ;  /* 0x0040000002027812 */ /* 0x000fca00078eb8ff */
[----:B------:R2:W-:Y:S02]  /*1500*/  STS [UR8+0x8], R2 ;  /* 0x00000802ff007988 */ /* 0x0005e40008000808 */
.L_x_49:
[----:B------:R-:W-:Y:S05]  /*1510*/  BSYNC.RELIABLE B3 ;  /* 0x0000000000037941 */ /* 0x000fea0003800100 */
.L_x_46:
[----:B--23--:R-:W2:Y:S02]  /*1520*/  @!P3 LDS R2, [UR8+0x8] ;  /* 0x00000808ff02b984 */ /* 0x00cea40008000800 */
[----:B--2---:R-:W-:-:S05]  /*1530*/  @!P3 LOP3.LUT R2, R2, 0x8000, RZ, 0xb8, !PT ;  /* 0x000080000202b812 */ /* 0x004fca00078eb8ff */
[----:B------:R2:W-:Y:S02]  /*1540*/  @!P3 STS [UR8+0x8], R2 ;  /* 0x00000802ff00b988 */ /* 0x0005e40008000808 */
.L_x_50:
[----:B------:R-:W-:Y:S05]  /*1550*/  BSYNC.RECONVERGENT B4 ;  /* 0x0000000000047941 */ /* 0x000fea0003800200 */
.L_x_45:
[----:B------:R-:W-:Y:S05]  /*1560*/  WARPSYNC.ALL ;  /* 0x0000000000007948 */ /* 0x000fea0003800000 */
[----:B------:R-:W-:Y:S01]  /*1570*/  NOP ;  /* 0x0000000000007918 */ /* 0x000fe20000000000 */
[----:B------:R-:W-:-:S04]  /*1580*/  UIADD3 UR4, UPT, UPT, UR4, 0x100, URZ ;  /* 0x0000010004047890 */ /* 0x000fc8000fffe0ff */
[----:B------:R-:W-:-:S04]  /*1590*/  UIADD3 UR14, UP0, UPT, UR4, UR14, URZ ;  /* 0x0000000e040e7290 */ /* 0x000fc8000ff1e0ff */
[----:B------:R-:W-:Y:S01]  /*15a0*/  ULEA.HI.X.SX32 UR15, UR4, UR15, 0x1, UP0 ;  /* 0x0000000f040f7291 */ /* 0x000fe200080f0eff */
[----:B------:R-:W-:Y:S11]  /*15b0*/  @P0 BRA `(.L_x_51) ;  /* 0x0000000000300947 */ /* 0x000ff60003800000 */
[----:B--23--:R-:W2:Y:S01]  /*15c0*/  S2R R2, SR_LANEID ;  /* 0x0000000000027919 */ /* 0x00cea20000000000 */
[----:B------:R-:W-:Y:S05]  /*15d0*/  WARPSYNC.ALL ;  /* 0x0000000000007948 */ /* 0x000fea0003800000 */
[----:B------:R-:W-:Y:S01]  /*15e0*/  NOP ;  /* 0x0000000000007918 */ /* 0x000fe20000000000 */
[----:B--2---:R-:W-:-:S05]  /*15f0*/  IMAD.SHL.U32 R4, R2, 0x4, RZ ;  /* 0x0000000402047824 */ /* 0x004fca00078e00ff */
[----:B------:R-:W2:Y:S01]  /*1600*/  LDS R5, [R4+UR8] ;  /* 0x0000000804057984 */ /* 0x000ea20008000800 */
[----:B------:R-:W-:-:S05]  /*1610*/  IADD3 R2, P1, PT, R4, UR14, RZ ;  /* 0x0000000e04027c10 */ /* 0x000fca000ff3e0ff */
[----:B-----5:R-:W-:-:S05]  /*1620*/  IMAD.X R3, RZ, RZ, UR15, P1 ;  /* 0x0000000fff037e24 */ /* 0x020fca00088e06ff */
[----:B--2---:R2:W3:Y:S01]  /*1630*/  ATOMG.E.EXCH.STRONG.GPU PT, RZ, [R2], R5 ;  /* 0x0000000502ff73a8 */ /* 0x0044e200041ee100 */
[----:B------:R-:W-:-:S04]  /*1640*/  DEPBAR {5,4,3,2,1,0} ;  /* 0x0000003f0000791a */ /* 0x000fc80000000000 */
[----:B------:R-:W5:Y:S02]  /*1650*/  CCTL.E.C.LDCU.IV.DEEP [UR14] ;  /* 0x000000000e007540 */ /* 0x000f640009c08000 */
[----:B-----5:R2:W-:Y:S01]  /*1660*/  UTMACCTL.IV [UR14] ;  /* 0x000000000e0079b9 */ /* 0x0205e20008000000 */
[----:B------:R-:W-:Y:S01]  /*1670*/  NOP ;  /* 0x0000000000007918 */ /* 0x000fe20000000000 */
.L_x_51:
[----:B------:R-:W-:Y:S05]  /*1680*/  @P0 BRA `(.L_x_52) ;  /* 0x00000000000c0947 */ /* 0x000fea0003800000 */
[----:B------:R0:W-:Y:S01]  /*1690*/  UTMACMDFLUSH ;  /* 0x00000000000079b7 */ /* 0x0001e20000000000 */
[----:B------:R-:W-:Y:S05]  /*16a0*/  @P0 BRA `(.L_x_52) ;  /* 0x0000000000040947 */ /* 0x000fea0003800000 */
[----:B------:R-:W-:-:S04]  /*16b0*/  DEPBAR.LE SB0, 0x0 ;  /* 0x000080000000791a */ /* 0x000fc80000000000 */
.L_x_52:
[----:B------:R-:W-:Y:S05]  /*16c0*/  WARPSYNC.ALL ;  /* 0x0000000000007948 */ /* 0x000fea0003800000 */
[----:B------:R-:W-:Y:S01]  /*16d0*/  NOP ;  /* 0x0000000000007918 */ /* 0x000fe20000000000 */
[----:B---3--:R-:W-:Y:S01]  /*16e0*/  BAR.SYNC.DEFER_BLOCKING 0x0 ;  /* 0x0000000000007b1d */ /* 0x008fe20000010000 */
[----:B------:R-:W-:Y:S01]  /*16f0*/  ISETP.GE.AND P0, PT, R7, 0x1, PT ;  /* 0x000000010700780c */ /* 0x000fe20003f06270 */
[----:B------:R-:W-:Y:S01]  /*1700*/  USHF.L.U32 UR9, UR9, 0x7, URZ ;  /* 0x0000000709097899 */ /* 0x000fe200080006ff */
[----:B--2---:R-:W-:Y:S01]  /*1710*/  SHF.R.U32.HI R2, RZ, 0x5, R0 ;  /* 0x00000005ff027819 */ /* 0x004fe20000011600 */
[----:B------:R-:W-:-:S02]  /*1720*/  USHF.L.U32 UR27, UR27, 0x6, URZ ;  /* 0x000000061b1b7899 */ /* 0x000fc400080006ff */
[----:B------:R-:W-:Y:S01]  /*1730*/  VOTEU.ALL UP0, P3 ;  /* 0x0000000000ff7886 */ /* 0x000fe20001800000 */
[----:B------:R-:W-:Y:S01]  /*1740*/  UMOV UR4, 0x1 ;  /* 0x0000000100047882 */ /* 0x000fe20000000000 */
[----:B------:R-:W-:Y:S01]  /*1750*/  VOTEU.ALL UP1, P3 ;  /* 0x0000000000ff7886 */ /* 0x000fe20001820000 */
[----:B------:R-:W-:Y:S02]  /*1760*/  R2UR UR22, R2 ;  /* 0x00000000021672ca */ /* 0x000fe400000e0000 */
[----:B------:R-:W-:-:S04]  /*1770*/  @!UP0 UIADD3 UR6, UPT, UPT, -UR4, 0x100000, URZ ;  /* 0x0010000004068890 */ /* 0x000fc8000fffe1ff */
[----:B------:R-:W-:Y:S02]  /*1780*/  @!UP0 USHF.L.U32 UR7, UR6, 0xb, URZ ;  /* 0x0000000b06078899 */ /* 0x000fe400080006ff */
[----:B------:R-:W-:Y:S02]  /*1790*/  @!UP0 USHF.L.U32 UR6, UR6, 0x1, URZ ;  /* 0x0000000106068899 */ /* 0x000fe400080006ff */
[----:B------:R-:W-:-:S04]  /*17a0*/  @!UP0 UIADD3 UR4, UPT, UPT, -UR4, 0x100000, URZ ;  /* 0x0010000004048890 */ /* 0x000fc8000fffe1ff */
[----:B------:R-:W-:Y:S02]  /*17b0*/  @!UP0 USHF.L.U32 UR5, UR4, 0xb, URZ ;  /* 0x0000000b04058899 */ /* 0x000fe400080006ff */
[----:B------:R-:W-:Y:S01]  /*17c0*/  @!UP0 USHF.L.U32 UR4, UR4, 0x1, URZ ;  /* 0x0000000104048899 */ /* 0x000fe200080006ff */
[----:B------:R-:W-:Y:S01]  /*17d0*/  VOTEU.ALL UP0, P3 ;  /* 0x0000000000ff7886 */ /* 0x000fe20001800000 */
[----:B------:R-:W2:Y:S04]  /*17e0*/  FENCE.VIEW.ASYNC.S ;  /* 0x00000000000073c6 */ /* 0x000ea80000000000 */
[----:B--2---:R2:W3:Y:S06]  /*17f0*/  @!UP0 SYNCS.EXCH.64 URZ, [UR8+0x3000], UR6 ;  /* 0x0030000608ff85b2 */ /* 0x0044ec0008000100 */
[----:B------:R2:W4:Y:S01]  /*1800*/  @!UP1 SYNCS.EXCH.64 URZ, [UR8+0x3010], UR4 ;  /* 0x0030100408ff95b2 */ /* 0x0005220008000100 */
[----:B------:R-:W-:Y:S05]  /*1810*/  @!P0 BRA `(.L_x_53) ;  /* 0x0000000400dc8947 */ /* 0x000fea0003800000 */
[----:B---34-:R-:W-:Y:S01]  /*1820*/  BAR.SYNC.DEFER_BLOCKING 0x0 ;  /* 0x0000000000007b1d */ /* 0x018fe20000010000 */
[----:B------:R-:W-:Y:S01]  /*1830*/  ELECT P1, URZ, PT ;  /* 0x0000000000ff782f */ /* 0x000fe20003820000 */
[----:B------:R-:W-:Y:S01]  /*1840*/  @!P3 IMAD.MOV.U32 R2, RZ, RZ, 0x3000 ;  /* 0x00003000ff02b424 */ /* 0x000fe200078e00ff */
[----:B------:R-:W-:Y:S02]  /*1850*/  UIADD3 UR24, UPT, UPT, UR8, 0x2000, URZ ;  /* 0x0000200008187890 */ /* 0x000fe4000fffe0ff */
[----:B------:R-:W-:Y:S02]  /*1860*/  ISETP.LT.U32.AND P1, PT, R36, 0x20, P1 ;  /* 0x000000202400780c */ /* 0x000fe40000f21070 */
[----:B------:R-:W-:Y:S01]  /*1870*/  ELECT P0, URZ, PT ;  /* 0x0000000000ff782f */ /* 0x000fe20003800000 */
[----:B--2---:R-:W-:-:S03]  /*1880*/  ULOP3.LUT UR4, UR22, 0x1, URZ, 0xc0, !UPT ;  /* 0x0000000116047892 */ /* 0x004fc6000f8ec0ff */
[----:B------:R-:W-:Y:S01]  /*1890*/  ISETP.LT.U32.AND P0, PT, R36, 0x40, P0 ;  /* 0x000000402400780c */ /* 0x000fe20000701070 */
[----:B------:R-:W-:Y:S02]  /*18a0*/  USHF.R.U32.HI UR6, URZ, 0x4, UR8 ;  /* 0x00000004ff067899 */ /* 0x000fe40008011608 */
[----:B------:R-:W-:Y:S02]  /*18b0*/  ULEA UR28, UR4, UR8, 0xc ;  /* 0x00000008041c7291 */ /* 0x000fe4000f8e60ff */
[----:B------:R-:W-:Y:S02]  /*18c0*/  ULEA UR30, UR4, UR9, 0x6 ;  /* 0x00000009041e7291 */ /* 0x000fe4000f8e30ff */
[----:B------:R-:W-:Y:S01]  /*18d0*/  USHF.R.U32.HI UR4, URZ, 0x4, UR24 ;  /* 0x00000004ff047899 */ /* 0x000fe20008011618 */
[----:B------:R-:W-:Y:S01]  /*18e0*/  VOTEU.ANY UP0, P1 ;  /* 0x0000000000ff7886 */ /* 0x000fe20000800100 */
[----:B------:R-:W-:Y:S01]  /*18f0*/  VOTEU.ANY UP2, P1 ;  /* 0x0000000000ff7886 */ /* 0x000fe20000840100 */
[----:B------:R-:W-:-:S03]  /*1900*/  USGXT.U32 UR6, UR6, 0xe ;  /* 0x0000000e0606789a */ /* 0x000fc60008000000 */
[----:B------:R-:W-:Y:S01]  /*1910*/  VOTEU.ANY UP1, P0 ;  /* 0x0000000000ff7886 */ /* 0x000fe20000020100 */
[----:B------:R2:W-:Y:S01]  /*1920*/  @!P3 SYNCS.ARRIVE.TRANS64 RZ, [UR8+0x3000], R2 ;  /* 0x00300002ffffb9a7 */ /* 0x0005e20008000008 */
[----:B------:R-:W-:Y:S01]  /*1930*/  @UP0 UIADD3 UR25, UPT, UPT, UR8, 0x3000, URZ ;  /* 0x0000300008190890 */ /* 0x000fe2000fffe0ff */
[----:B------:R-:W-:Y:S01]  /*1940*/  @UP0 UMOV UR26, URZ ;  /* 0x000000ff001a0c82 */ /* 0x000fe20008000000 */
[----:B------:R-:W-:Y:S01]  /*1950*/  BAR.SYNC.DEFER_BLOCKING 0x0 ;  /* 0x0000000000007b1d */ /* 0x000fe20000010000 */
[----:B------:R-:W-:Y:S02]  /*1960*/  @UP1 UIADD3 UR29, UPT, UPT, UR8, 0x3000, URZ ;  /* 0x00003000081d1890 */ /* 0x000fe4000fffe0ff */
[----:B------:R-:W-:Y:S02]  /*1970*/  USGXT.U32 UR4, UR4, 0xe ;  /* 0x0000000e0404789a */ /* 0x000fe40008000000 */
[----:B------:R-:W-:Y:S01]  /*1980*/  ULOP3.LUT UR16, UR6, 0x1000000, URZ, 0xfc, !UPT ;  /* 0x0100000006107892 */ /* 0x000fe2000f8efcff */
[----:B------:R-:W-:Y:S01]  /*1990*/  VOTEU.ANY UP3, P0 ;  /* 0x0000000000ff7886 */ /* 0x000fe20000060100 */
[----:B------:R-:W-:Y:S01]  /*19a0*/  @UP1 UMOV UR31, URZ ;  /* 0x000000ff001f1c82 */ /* 0x000fe20008000000 */
[----:B------:R-:W-:Y:S01]  /*19b0*/  UMOV UR20, 0x1000080 ;  /* 0x0100008000147882 */ /* 0x000fe20000000000 */
[----:B------:R-:W-:Y:S01]  /*19c0*/  UMOV UR21, 0x40004040 ;  /* 0x4000404000157882 */ /* 0x000fe20000000000 */
[----:B------:R-:W-:Y:S01]  /*19d0*/  UMOV UR7, URZ ;  /* 0x000000ff00077c82 */ /* 0x000fe20008000000 */
[----:B------:R-:W-:Y:S01]  /*19e0*/  UMOV UR18, 0xfffffffe ;  /* 0xfffffffe00127882 */ /* 0x000fe20000000000 */
[----:B------:R-:W-:Y:S01]  /*19f0*/  UMOV UR19, 0x7fffbfdf ;  /* 0x7fffbfdf00137882 */ /* 0x000fe20000000000 */
[----:B------:R-:W-:Y:S01]  /*1a00*/  UMOV UR5, URZ ;  /* 0x000000ff00057c82 */ /* 0x000fe20008000000 */
[----:B------:R-:W-:-:S02]  /*1a10*/  UIADD3.64 UR20, UPT, UPT, UR6, UR20, URZ ;  /* 0x0000001406147297 */ /* 0x000fc4000fffe0ff */
[----:B------:R-:W-:Y:S02]  /*1a20*/  UIADD3.64 UR18, UPT, UPT, UR4, -UR18, URZ ;  /* 0x8000001204127297 */ /* 0x000fe4000fffe0ff */
[----:B------:R-:W-:Y:S01]  /*1a30*/  UISETP.NE.U32.AND UP0, UPT, UR22, URZ, UPT ;  /* 0x000000ff1600728c */ /* 0x000fe2000bf05070 */
[----:B------:R-:W-:Y:S01]  /*1a40*/  UMOV UR6, UR4 ;  /* 0x0000000400067c82 */ /* 0x000fe20008000000 */
[----:B------:R-:W-:Y:S01]  /*1a50*/  UMOV UR7, 0x80004020 ;  /* 0x8000402000077882 */ /* 0x000fe20000000000 */
[----:B------:R-:W-:Y:S01]  /*1a60*/  UMOV UR17, 0x40004040 ;  /* 0x4000404000117882 */ /* 0x000fe20000000000 */
[----:B------:R2:W-:Y:S01]  /*1a70*/  @UP2 UTMALDG.2D [UR24], [UR10] ;  /* 0x000000180a0025b4 */ /* 0x0005e20008008000 */
[----:B------:R3:W-:Y:S06]  /*1a80*/  MEMBAR.ALL.CTA ;  /* 0x0000000000007992 */ /* 0x0007ec0000008000 */
[----:B---3--:R-:W3:Y:S02]  /*1a90*/  FENCE.VIEW.ASYNC.S ;  /* 0x00000000000073c6 */ /* 0x008ee40000000000 */
[----:B---3--:R-:W-:Y:S06]  /*1aa0*/  BAR.SYNC.DEFER_BLOCKING 0x0 ;  /* 0x0000000000007b1d */ /* 0x008fec0000010000 */
[----:B------:R2:W-:Y:S02]  /*1ab0*/  @UP3 UTMALDG.2D [UR28], [UR12] ;  /* 0x0000001c0c0035b4 */ /* 0x0005e40008008000 */
[----:B------:R-:W-:Y:S06]  /*1ac0*/  BAR.SYNC.DEFER_BLOCKING 0x0 ;  /* 0x0000000000007b1d */ /* 0x000fec0000010000 */
[----:B------:R-:W3:Y:S02]  /*1ad0*/  SYNCS.PHASECHK.TRANS64.TRYWAIT P0, [UR8+0x3000], RZ ;  /* 0x003000ffff0075a7 */ /* 0x000ee40008001108 */
[----:B--23--:R-:W-:Y:S05]  /*1ae0*/  @!P0 BRA `(.L_x_54) ;  /* 0x0000000800cc8947 */ /* 0x00cfea0003800000 */
.L_x_66:
[----:B------:R-:W-:Y:S05]  /*1af0*/  BRA.U UP0, `(.L_x_55) ;  /* 0x00000001001c7547 */ /* 0x000fea000b800000 */
[----:B------:R-:W-:Y:S01]  /*1b00*/  UMOV UR4, 0x0 ;  /* 0x0000000000047882 */ /* 0x000fe20000000000 */
[----:B------:R-:W-:Y:S01]  /*1b10*/  UMOV UR5, 0x4210010 ;  /* 0x0421001000057882 */ /* 0x000fe20000000000 */
[----:B------:R-:W-:Y:S01]  /*1b20*/  UMOV UR24, 0x0 ;  /* 0x0000000000187882 */ /* 0x000fe20000000000 */
[----:B------:R-:W-:Y:S01]  /*1b30*/  UMOV UR25, 0x4210010 ;  /* 0x0421001000197882 */ /* 0x000fe20000000000 */
[----:B------:R2:W-:Y:S01]  /*1b40*/  UTCHMMA gdesc[UR6], gdesc[UR16], tmem[UR32], tmem[UR4], idesc[UR5], !UPT ;  /* 0x00ff0410060075ea */ /* 0x0005e2000f800020 */
[----:B------:R2:W-:Y:S01]  /*1b50*/  UTCHMMA gdesc[UR18], gdesc[UR20], tmem[UR32], tmem[UR24], idesc[UR25], UPT ;  /* 0x00ff1814120075ea */ /* 0x0005e2000b800020 */
[----:B------:R-:W-:Y:S02]  /*1b60*/  NOP ;  /* 0x0000000000007918 */ /* 0x000fe40000000000 */
.L_x_55:
[----:B------:R-:W-:Y:S01]  /*1b70*/  ELECT P0, URZ, PT ;  /* 0x0000000000ff782f */ /* 0x000fe20003800000 */
[----:B--2---:R-:W-:-:S03]  /*1b80*/  UIADD3 UR4, UPT, UPT, UR8, 0x3010, URZ ;  /* 0x0000301008047890 */ /* 0x004fc6000fffe0ff */
[----:B------:R-:W-:Y:S01]  /*1b90*/  ISETP.LT.U32.AND P0, PT, R36, 0x20, P0 ;  /* 0x000000202400780c */ /* 0x000fe20000701070 */
[----:B------:R-:W-:-:S12]  /*1ba0*/  UMOV UR5, URZ ;  /* 0x000000ff00057c82 */ /* 0x000fd80008000000 */
[----:B------:R-:W-:Y:S01]  /*1bb0*/  VOTEU.ANY UP0, P0 ;  /* 0x0000000000ff7886 */ /* 0x000fe20000000100 */
[----:B------:R-:W-:Y:S01]  /*1bc0*/  VOTEU.ANY UP1, P0 ;  /* 0x0000000000ff7886 */ /* 0x000fe20000020100 */
[----:B------:R-:W-:-:S03]  /*1bd0*/  ISETP.GE.U32.AND P0, PT, R7, 0x21, PT ;  /* 0x000000210700780c */ /* 0x000fc60003f06070 */
[----:B------:R-:W-:Y:S02]  /*1be0*/  @UP0 UMOV UR23, UR4 ;  /* 0x0000000400170c82 */ /* 0x000fe40008000000 */
[----:B------:R2:W-:Y:S01]  /*1bf0*/  @UP1 UTCBAR [UR23], URZ ;  /* 0x000000ff170013e9 */ /* 0x0005e200080000ff */
[----:B------:R-:W-:Y:S06]  /*1c00*/  BAR.SYNC.DEFER_BLOCKING 0x0 ;  /* 0x0000000000007b1d */ /* 0x000fec0000010000 */
[----:B------:R-:W3:Y:S02]  /*1c10*/  SYNCS.PHASECHK.TRANS64.TRYWAIT P1, [UR8+0x3010], RZ ;  /* 0x003010ffff0075a7 */ /* 0x000ee40008021108 */
[----:B--23--:R-:W-:Y:S05]  /*1c20*/  @!P1 BRA `(.L_x_56) ;  /* 0x0000000800889947 */ /* 0x00cfea0003800000 */
.L_x_67:
[----:B------:R-:W-:Y:S05]  /*1c30*/  @!P0 BRA `(.L_x_53) ;  /* 0x0000000000d48947 */ /* 0x000fea0003800000 */
[----:B------:R-:W-:Y:S01]  /*1c40*/  IMAD.MOV.U32 R2, RZ, RZ, 0x1 ;  /* 0x00000001ff027424 */ /* 0x000fe200078e00ff */
[----:B------:R-:W2:Y:S01]  /*1c50*/  LDCU UR33, c[0x0][0x3a0] ;  /* 0x00007400ff2177ac */ /* 0x000ea20008000800 */
[----:B------:R-:W-:-:S05]  /*1c60*/  UMOV UR26, 0x20 ;  /* 0x00000020001a7882 */ /* 0x000fca0000000000 */
.L_x_60:
[----:B------:R-:W-:Y:S01]  /*1c70*/  BAR.SYNC.DEFER_BLOCKING 0x0 ;  /* 0x0000000000007b1d */ /* 0x000fe20000010000 */
[----:B------:R-:W-:Y:S01]  /*1c80*/  ELECT P1, URZ, PT ;  /* 0x0000000000ff782f */ /* 0x000fe20003820000 */
[----:B-----5:R-:W-:Y:S01]  /*1c90*/  @!P3 IMAD.MOV.U32 R3, RZ, RZ, 0x3000 ;  /* 0x00003000ff03b424 */ /* 0x020fe200078e00ff */
[----:B------:R-:W-:Y:S02]  /*1ca0*/  ELECT P0, URZ, PT ;  /* 0x0000000000ff782f */ /* 0x000fe40003800000 */
[C---:B------:R-:W-:Y:S01]  /*1cb0*/  ISETP.LT.U32.AND P1, PT, R36.reuse, 0x20, P1 ;  /* 0x000000202400780c */ /* 0x040fe20000f21070 */
[----:B------:R-:W-:Y:S01]  /*1cc0*/  ULOP3.LUT UR23, UR22, 0x1, URZ, 0xc0, !UPT ;  /* 0x0000000116177892 */ /* 0x000fe2000f8ec0ff */
[----:B------:R-:W-:Y:S01]  /*1cd0*/  ISETP.LT.U32.AND P0, PT, R36, 0x40, P0 ;  /* 0x000000402400780c */ /* 0x000fe20000701070 */
[----:B------:R-:W-:Y:S02]  /*1ce0*/  UMOV UR31, UR26 ;  /* 0x0000001a001f7c82 */ /* 0x000fe40008000000 */
[----:B---3--:R-:W-:-:S02]  /*1cf0*/  ULEA UR28, UR23, UR8, 0xc ;  /* 0x00000008171c7291 */ /* 0x008fc4000f8e60ff */
[----:B------:R-:W-:-:S06]  /*1d00*/  ULEA UR30, UR23, UR9, 0x6 ;  /* 0x00000009171e7291 */ /* 0x000fcc000f8e30ff */
[----:B------:R-:W-:Y:S02]  /*1d10*/  VOTEU.ANY UP0, P1 ;  /* 0x0000000000ff7886 */ /* 0x000fe40000800100 */
[----:B------:R-:W-:-:S03]  /*1d20*/  VOTEU.ANY UP1, P0 ;  /* 0x0000000000ff7886 */ /* 0x000fc60000020100 */
[----:B------:R-:W-:Y:S02]  /*1d30*/  @UP0 UIADD3 UR24, UPT, UPT, UR8, 0x2000, URZ ;  /* 0x0000200008180890 */ /* 0x000fe4000fffe0ff */
[----:B------:R3:W-:Y:S01]  /*1d40*/  @!P3 SYNCS.ARRIVE.TRANS64 RZ, [UR8+0x3000], R3 ;  /* 0x00300003ffffb9a7 */ /* 0x0007e20008000008 */
[----:B------:R-:W-:Y:S01]  /*1d50*/  @UP0 UIADD3 UR25, UPT, UPT, UR8, 0x3000, URZ ;  /* 0x0000300008190890 */ /* 0x000fe2000fffe0ff */
[----:B------:R-:W-:Y:S01]  /*1d60*/  VOTEU.ANY UP0, P1 ;  /* 0x0000000000ff7886 */ /* 0x000fe20000800100 */
[----:B------:R-:W-:Y:S01]  /*1d70*/  BAR.SYNC.DEFER_BLOCKING 0x0 ;  /* 0x0000000000007b1d */ /* 0x000fe20000010000 */
[----:B------:R-:W-:Y:S01]  /*1d80*/  @UP1 UIADD3 UR29, UPT, UPT, UR8, 0x3000, URZ ;  /* 0x00003000081d1890 */ /* 0x000fe2000fffe0ff */
[----:B---3--:R-:W-:-:S04]  /*1d90*/  IMAD.U32 R3, R2, -0x80000000, RZ ;  /* 0x8000000002037824 */ /* 0x008fc800078e00ff */
[----:B------:R-:W-:Y:S01]  /*1da0*/  VOTEU.ANY UP1, P0 ;  /* 0x0000000000ff7886 */ /* 0x000fe20000020100 */
[----:B------:R3:W-:Y:S01]  /*1db0*/  @UP0 UTMALDG.2D [UR24], [UR10] ;  /* 0x000000180a0005b4 */ /* 0x0007e20008008000 */
[----:B------:R-:W-:Y:S01]  /*1dc0*/  UISETP.NE.U32.AND UP0, UPT, UR22, URZ, UPT ;  /* 0x000000ff1600728c */ /* 0x000fe2000bf05070 */
[----:B------:R4:W-:Y:S06]  /*1dd0*/  MEMBAR.ALL.CTA ;  /* 0x0000000000007992 */ /* 0x0009ec0000008000 */
[----:B----4-:R-:W4:Y:S02]  /*1de0*/  FENCE.VIEW.ASYNC.S ;  /* 0x00000000000073c6 */ /* 0x010f240000000000 */
[----:B----4-:R-:W-:Y:S06]  /*1df0*/  BAR.SYNC.DEFER_BLOCKING 0x0 ;  /* 0x0000000000007b1d */ /* 0x010fec0000010000 */
[----:B------:R3:W-:Y:S02]  /*1e00*/  @UP1 UTMALDG.2D [UR28], [UR12] ;  /* 0x0000001c0c0015b4 */ /* 0x0007e40008008000 */
[----:B------:R-:W-:Y:S06]  /*1e10*/  BAR.SYNC.DEFER_BLOCKING 0x0 ;  /* 0x0000000000007b1d */ /* 0x000fec0000010000 */
[----:B------:R-:W4:Y:S02]  /*1e20*/  SYNCS.PHASECHK.TRANS64.TRYWAIT P0, [UR8+0x3000], R3 ;  /* 0x00300003ff0075a7 */ /* 0x000f240008001108 */
[----:B---34-:R-:W-:Y:S05]  /*1e30*/  @!P0 BRA `(.L_x_57) ;  /* 0x0000000800108947 */ /* 0x018fea0003800000 */
.L_x_68:
[----:B------:R-:W-:Y:S05]  /*1e40*/  BRA.U UP0, `(.L_x_58) ;  /* 0x00000001001c7547 */ /* 0x000fea000b800000 */
[----:B------:R-:W-:Y:S01]  /*1e50*/  UMOV UR24, 0x0 ;  /* 0x0000000000187882 */ /* 0x000fe20000000000 */
[----:B------:R-:W-:Y:S01]  /*1e60*/  UMOV UR25, 0x4210010 ;  /* 0x0421001000197882 */ /* 0x000fe20000000000 */
[----:B------:R-:W-:Y:S01]  /*1e70*/  UMOV UR28, 0x0 ;  /* 0x00000000001c7882 */ /* 0x000fe20000000000 */
[----:B------:R-:W-:Y:S01]  /*1e80*/  UMOV UR29, 0x4210010 ;  /* 0x04210010001d7882 */ /* 0x000fe20000000000 */
[----:B------:R3:W-:Y:S01]  /*1e90*/  UTCHMMA gdesc[UR6], gdesc[UR16], tmem[UR32], tmem[UR24], idesc[UR25], UPT ;  /* 0x00ff1810060075ea */ /* 0x0007e2000b800020 */
[----:B------:R3:W-:Y:S01]  /*1ea0*/  UTCHMMA gdesc[UR18], gdesc[UR20], tmem[UR32], tmem[UR28], idesc[UR29], UPT ;  /* 0x00ff1c14120075ea */ /* 0x0007e2000b800020 */
[----:B------:R-:W-:Y:S02]  /*1eb0*/  NOP ;  /* 0x0000000000007918 */ /* 0x000fe40000000000 */
.L_x_58:
[----:B------:R-:W-:-:S04]  /*1ec0*/  ELECT P0, URZ, PT ;  /* 0x0000000000ff782f */ /* 0x000fc80003800000 */
[----:B------:R-:W-:-:S13]  /*1ed0*/  ISETP.LT.U32.AND P0, PT, R36, 0x20, P0 ;  /* 0x000000202400780c */ /* 0x000fda0000701070 */
[----:B------:R-:W-:Y:S01]  /*1ee0*/  VOTEU.ANY UP0, P0 ;  /* 0x0000000000ff7886 */ /* 0x000fe20000000100 */
[----:B------:R-:W-:-:S04]  /*1ef0*/  VOTEU.ANY UP1, P0 ;  /* 0x0000000000ff7886 */ /* 0x000fc80000020100 */
[----:B------:R-:W-:Y:S02]  /*1f00*/  @UP0 UMOV UR23, UR4 ;  /* 0x0000000400170c82 */ /* 0x000fe40008000000 */
[----:B------:R4:W-:Y:S01]  /*1f10*/  @UP1 UTCBAR [UR23], URZ ;  /* 0x000000ff170013e9 */ /* 0x0009e200080000ff */
[----:B------:R-:W-:Y:S06]  /*1f20*/  BAR.SYNC.DEFER_BLOCKING 0x0 ;  /* 0x0000000000007b1d */ /* 0x000fec0000010000 */
[----:B------:R-:W5:Y:S02]  /*1f30*/  SYNCS.PHASECHK.TRANS64.TRYWAIT P0, [UR8+0x3010], R3 ;  /* 0x00301003ff0075a7 */ /* 0x000f640008001108 */
[----:B----45:R-:W-:Y:S05]  /*1f40*/  @!P0 BRA `(.L_x_59) ;  /* 0x0000000400d88947 */ /* 0x030fea0003800000 */
.L_x_69:
[----:B------:R-:W-:Y:S01]  /*1f50*/  UIADD3 UR26, UPT, UPT, UR26, 0x20, URZ ;  /* 0x000000201a1a7890 */ /* 0x000fe2000fffe0ff */
[----:B------:R-:W-:-:S03]  /*1f60*/  LOP3.LUT R2, R2, 0x1, RZ, 0x3c, !PT ;  /* 0x0000000102027812 */ /* 0x000fc600078e3cff */
[----:B--2---:R-:W-:-:S09]  /*1f70*/  UISETP.GE.AND UP0, UPT, UR26, UR33, UPT ;  /* 0x000000211a00728c */ /* 0x004fd2000bf06270 */
[----:B------:R-:W-:Y:S05]  /*1f80*/  BRA.U !UP0, `(.L_x_60) ;  /* 0xfffffffd08387547 */ /* 0x000fea000b83ffff */
.L_x_53:
[----:B---34-:R-:W-:Y:S01]  /*1f90*/  BAR.SYNC.DEFER_BLOCKING 0x0 ;  /* 0x0000000000007b1d */ /* 0x018fe20000010000 */
[----:B------:R-:W-:-:S05]  /*1fa0*/  IMAD.SHL.U32 R2, R0, 0x40, RZ ;  /* 0x0000004000027824 */ /* 0x000fca00078e00ff */
[----:B------:R-:W-:Y:S04]  /*1fb0*/  BSSY.RECONVERGENT B4, `(.L_x_61) ;  /* 0x0000004000047945 */ /* 0x000fe80003800200 */
[----:B------:R-:W-:Y:S05]  /*1fc0*/  @P3 BRA `(.L_x_62) ;  /* 0x0000000000083947 */ /* 0x000fea0003800000 */
[----:B------:R-:W3:Y:S02]  /*1fd0*/  SYNCS.CCTL.IV [UR8+0x3000] ;  /* 0x00300000ff0079b1 */ /* 0x000ee40008000008 */
[----:B---3--:R-:W3:Y:S02]  /*1fe0*/  SYNCS.CCTL.IV [UR8+0x3010] ;  /* 0x00301000ff0079b1 */ /* 0x008ee40008000008 */
.L_x_62:
[----:B--2---:R-:W-:Y:S05]  /*1ff0*/  BSYNC.RECONVERGENT B4 ;  /* 0x0000000000047941 */ /* 0x004fea0003800200 */
.L_x_61:
[----:B------:R-:W-:Y:S01]  /*2000*/  USHF.L.U32 UR4, UR22, 0x15, URZ ;  /* 0x0000001516047899 */ /* 0x000fe200080006ff */
[----:B-----5:R-:W-:Y:S01]  /*2010*/  IMAD.SHL.U32 R3, R0, 0x10, RZ ;  /* 0x0000001000037824 */ /* 0x020fe200078e00ff */
[----:B------:R-:W-:Y:S01]  /*2020*/  USHF.L.U32 UR5, UR22, 0x4, URZ ;  /* 0x0000000416057899 */ /* 0x000fe200080006ff */
[----:B------:R-:W-:Y:S01]  /*2030*/  LOP3.LUT R2, R2, 0x3800, RZ, 0xc0, !PT ;  /* 0x0000380002027812 */ /* 0x000fe200078ec0ff */
[----:B------:R-:W-:Y:S02]  /*2040*/  ULOP3.LUT UR4, UR4, 0x600000, URZ, 0xc0, !UPT ;  /* 0x0060000004047892 */ /* 0x000fe4000f8ec0ff */
[----:B------:R-:W-:Y:S01]  /*2050*/  ULOP3.LUT UR5, UR5, 0x40, URZ, 0xc0, !UPT ;  /* 0x0000004005057892 */ /* 0x000fe2000f8ec0ff */
[----:B------:R-:W-:Y:S01]  /*2060*/  LOP3.LUT R3, R2, 0x70, R3, 0xf8, !PT ;  /* 0x0000007002037812 */ /* 0x000fe200078ef803 */
[C---:B------:R-:W-:Y:S01]  /*2070*/  IMAD.SHL.U32 R2, R0.reuse, 0x4, RZ ;  /* 0x0000000400027824 */ /* 0x040fe200078e00ff */
[----:B------:R-:W-:Y:S01]  /*2080*/  ELECT P0, URZ, PT ;  /* 0x0000000000ff782f */ /* 0x000fe20003800000 */
[----:B------:R-:W-:Y:S01]  /*2090*/  IMAD.SHL.U32 R0, R0, 0x80, RZ ;  /* 0x0000008000007824 */ /* 0x000fe200078e00ff */
[----:B------:R-:W-:-:S02]  /*20a0*/  UIADD3 UR4, UPT, UPT, UR5, UR4, UR32 ;  /* 0x0000000405047290 */ /* 0x000fc4000fffe020 */
[----:B------:R-:W-:Y:S01]  /*20b0*/  LOP3.LUT R3, R3, 0x40, R2, 0x78, !PT ;  /* 0x0000004003037812 */ /* 0x000fe200078e7802 */
[----:B------:R-:W-:Y:S01]  /*20c0*/  ULOP3.LUT UR22, UR22, 0x1, URZ, 0xc0, !UPT ;  /* 0x0000000116167892 */ /* 0x000fe2000f8ec0ff */
[----:B------:R-:W-:Y:S01]  /*20d0*/  ISETP.LT.U32.AND P0, PT, R36, 0x40, P0 ;  /* 0x000000402400780c */ /* 0x000fe20000701070 */
[----:B------:R-:W-:Y:S01]  /*20e0*/  UMOV UR6, UR27 ;  /* 0x0000001b00067c82 */ /* 0x000fe20008000000 */
[----:B------:R-:W-:Y:S01]  /*20f0*/  LOP3.LUT R0, R3, 0x780, R0, 0xf8, !PT ;  /* 0x0000078003007812 */ /* 0x000fe200078ef800 */
[----:B------:R-:W-:Y:S02]  /*2100*/  ULEA UR5, UR22, UR9, 0x6 ;  /* 0x0000000916057291 */ /* 0x000fe4000f8e30ff */
[----:B------:R-:W-:Y:S01]  /*2110*/  LDTM.16dp32bit_t0_t15.x32 R4, tmem[UR4] ;  /* 0x00000004000479ee */ /* 0x000fe20008a80000 */
[----:B------:R-:W2:Y:S01]  /*2120*/  LDTM.16dp32bit_t16_t31.x32 R4, tmem[UR4+0x20] ;  /* 0x00002004000479ee */ /* 0x000ea20008aa0000 */
[----:B------:R-:W-:Y:S01]  /*2130*/  NOP ;  /* 0x0000000000007918 */ /* 0x000fe20000000000 */
[C---:B------:R-:W-:Y:S01]  /*2140*/  LOP3.LUT R2, R0.reuse, 0x10, RZ, 0x3c, !PT ;  /* 0x0000001000027812 */ /* 0x040fe200078e3cff */
[----:B------:R-:W-:Y:S01]  /*2150*/  ULEA UR4, UR22, UR8, 0xd ;  /* 0x0000000816047291 */ /* 0x000fe2000f8e68ff */
[----:B------:R-:W-:-:S03]  /*2160*/  LOP3.LUT R3, R0, 0x20, RZ, 0x3c, !PT ;  /* 0x0000002000037812 */ /* 0x000fc600078e3cff */
[----:B--2---:R-:W-:Y:S01]  /*2170*/  VOTEU.ANY UP1, P0 ;  /* 0x0000000000ff7886 */ /* 0x004fe20000020100 */
[----:B---3--:R-:W-:Y:S06]  /*2180*/  BAR.SYNC.DEFER_BLOCKING 0x0 ;  /* 0x0000000000007b1d */ /* 0x008fec0000010000 */
[----:B------:R-:W-:Y:S01]  /*2190*/  VOTEU.ANY UP0, P0 ;  /* 0x0000000000ff7886 */ /* 0x000fe20000000100 */
[----:B------:R-:W-:Y:S02]  /*21a0*/  F2FP.F16.F32.PACK_AB R4, R5, R4 ;  /* 0x000000040504723e */ /* 0x000fe400000000ff */
[----:B------:R-:W-:-:S02]  /*21b0*/  F2FP.F16.F32.PACK_AB R5, R7, R6 ;  /* 0x000000060705723e */ /* 0x000fc400000000ff */
[----:B------:R-:W-:Y:S02]  /*21c0*/  F2FP.F16.F32.PACK_AB R12, R13, R12 ;  /* 0x0000000c0d0c723e */ /* 0x000fe400000000ff */
[----:B------:R-:W-:Y:S02]  /*21d0*/  F2FP.F16.F32.PACK_AB R6, R9, R8 ;  /* 0x000000080906723e */ /* 0x000fe400000000ff */
[----:B------:R-:W-:Y:S02]  /*21e0*/  F2FP.F16.F32.PACK_AB R7, R11, R10 ;  /* 0x0000000a0b07723e */ /* 0x000fe400000000ff */
[----:B------:R-:W-:Y:S02]  /*21f0*/  F2FP.F16.F32.PACK_AB R13, R15, R14 ;  /* 0x0000000e0f0d723e */ /* 0x000fe400000000ff */
[----:B------:R-:W-:Y:S01]  /*2200*/  F2FP.F16.F32.PACK_AB R20, R21, R20 ;  /* 0x000000141514723e */ /* 0x000fe200000000ff */
[----:B------:R2:W-:Y:S01]  /*2210*/  STS.128 [R0+UR8], R4 ;  /* 0x0000000400007988 */ /* 0x0005e20008000c08 */
[----:B------:R-:W-:-:S02]  /*2220*/  F2FP.F16.F32.PACK_AB R14, R17, R16 ;  /* 0x00000010110e723e */ /* 0x000fc400000000ff */
[----:B------:R-:W-:Y:S02]  /*2230*/  F2FP.F16.F32.PACK_AB R15, R19, R18 ;  /* 0x00000012130f723e */ /* 0x000fe400000000ff */
[----:B------:R-:W-:Y:S02]  /*2240*/  F2FP.F16.F32.PACK_AB R21, R23, R22 ;  /* 0x000000161715723e */ /* 0x000fe400000000ff */
[----:B------:R-:W-:Y:S01]  /*2250*/  F2FP.F16.F32.PACK_AB R28, R29, R28 ;  /* 0x0000001c1d1c723e */ /* 0x000fe200000000ff */
[----:B------:R2:W-:Y:S01]  /*2260*/  STS.128 [R2+UR8], R12 ;  /* 0x0000000c02007988 */ /* 0x0005e20008000c08 */
[----:B------:R-:W-:Y:S02]  /*2270*/  F2FP.F16.F32.PACK_AB R22, R25, R24 ;  /* 0x000000181916723e */ /* 0x000fe400000000ff */
[----:B------:R-:W-:Y:S02]  /*2280*/  F2FP.F16.F32.PACK_AB R23, R27, R26 ;  /* 0x0000001a1b17723e */ /* 0x000fe400000000ff */
[----:B------:R-:W-:-:S02]  /*2290*/  F2FP.F16.F32.PACK_AB R29, R31, R30 ;  /* 0x0000001e1f1d723e */ /* 0x000fc400000000ff */
[----:B------:R-:W-:Y:S01]  /*22a0*/  F2FP.F16.F32.PACK_AB R30, R33, R32 ;  /* 0x00000020211e723e */ /* 0x000fe200000000ff */
[----:B------:R2:W-:Y:S01]  /*22b0*/  STS.128 [R3+UR8], R20 ;  /* 0x0000001403007988 */ /* 0x0005e20008000c08 */
[----:B------:R-:W-:Y:S02]  /*22c0*/  F2FP.F16.F32.PACK_AB R31, R35, R34 ;  /* 0x00000022231f723e */ /* 0x000fe400000000ff */
[----:B------:R-:W-:-:S05]  /*22d0*/  LOP3.LUT R8, R0, 0x30, RZ, 0x3c, !PT ;  /* 0x0000003000087812 */ /* 0x000fca00078e3cff */
[----:B------:R2:W-:Y:S01]  /*22e0*/  STS.128 [R8+UR8], R28 ;  /* 0x0000001c08007988 */ /* 0x0005e20008000c08 */
[----:B------:R3:W-:Y:S06]  /*22f0*/  MEMBAR.ALL.CTA ;  /* 0x0000000000007992 */ /* 0x0007ec0000008000 */
[----:B---3--:R-:W3:Y:S02]  /*2300*/  FENCE.VIEW.ASYNC.S ;  /* 0x00000000000073c6 */ /* 0x008ee40000000000 */
[----:B---3--:R-:W-:Y:S06]  /*2310*/  BAR.SYNC.DEFER_BLOCKING 0x0 ;  /* 0x0000000000007b1d */ /* 0x008fec0000010000 */
[----:B------:R2:W-:Y:S01]  /*2320*/  @UP1 UTMASTG.2D [UR4], [UR14] ;  /* 0x000000040e0013b5 */ /* 0x0005e20008008000 */
[----:B------:R0:W-:Y:S01]  /*2330*/  UTMACMDFLUSH ;  /* 0x00000000000079b7 */ /* 0x0001e20000000000 */
[----:B------:R-:W-:-:S04]  /*2340*/  DEPBAR.LE SB0, 0x0 ;  /* 0x000080000000791a */ /* 0x000fc80000000000 */
[----:B------:R-:W-:Y:S08]  /*2350*/  BAR.SYNC.DEFER_BLOCKING 0x0 ;  /* 0x0000000000007b1d */ /* 0x000ff00000010000 */
[----:B------:R-:W-:Y:S06]  /*2360*/  BAR.SYNC.DEFER_BLOCKING 0x0 ;  /* 0x0000000000007b1d */ /* 0x000fec0000010000 */
[----:B--2---:R-:W-:Y:S05]  /*2370*/  @P2 BRA `(.L_x_63) ;  /* 0x0000000000a02947 */ /* 0x004fea0003800000 */
[----:B------:R-:W2:Y:S01]  /*2380*/  S2UR UR5, SR_CgaCtaId ;  /* 0x00000000000579c3 */ /* 0x000ea20000008800 */
[----:B------:R-:W-:Y:S01]  /*2390*/  NOP ;  /* 0x0000000000007918 */ /* 0x000fe20000000000 */
[----:B------:R-:W-:Y:S01]  /*23a0*/  UMOV UR4, 0x50 ;  /* 0x0000005000047882 */ /* 0x000fe20000000000 */
[----:B------:R-:W-:Y:S02]  /*23b0*/  IMAD.U32 R0, RZ, RZ, UR32 ;  /* 0x00000020ff007e24 */ /* 0x000fe4000f8e00ff */
[----:B------:R-:W-:Y:S02]  /*23c0*/  IMAD.MOV.U32 R3, RZ, RZ, 0xf ;  /* 0x0000000fff037424 */ /* 0x000fe400078e00ff */
[----:B------:R-:W-:Y:S01]  /*23d0*/  IMAD.MOV.U32 R7, RZ, RZ, 0x1 ;  /* 0x00000001ff077424 */ /* 0x000fe200078e00ff */
[----:B------:R-:W-:-:S04]  /*23e0*/  LOP3.LUT R0, R0, 0xffff, RZ, 0xc0, !PT ;  /* 0x0000ffff00007812 */ /* 0x000fc800078ec0ff */
[----:B------:R-:W-:-:S05]  /*23f0*/  SHF.R.U32.HI R0, RZ, 0x5, R0 ;  /* 0x00000005ff007819 */ /* 0x000fca0000011600 */
[----:B------:R-:W-:Y:S01]  /*2400*/  VIADD R2, R0, 0x10 ;  /* 0x0000001000027836 */ /* 0x000fe20000000000 */
[----:B------:R-:W-:Y:S01]  /*2410*/  SHF.L.U32 R0, R3, R0, RZ ;  /* 0x0000000003007219 */ /* 0x000fe200000006ff */
[----:B--2---:R-:W-:-:S03]  /*2420*/  ULEA UR6, UR5, UR4, 0x18 ;  /* 0x0000000405067291 */ /* 0x004fc6000f8ec0ff */
[----:B------:R-:W-:-:S04]  /*2430*/  SHF.L.U32 R3, R7, R2, RZ ;  /* 0x0000000207037219 */ /* 0x000fc800000006ff */
[----:B------:R-:W-:Y:S02]  /*2440*/  LOP3.LUT R0, R3, R0, RZ, 0xfc, !PT ;  /* 0x0000000003007212 */ /* 0x000fe400078efcff */
[----:B------:R-:W2:Y:S02]  /*2450*/  LDS R5, [UR6] ;  /* 0x00000006ff057984 */ /* 0x000ea40008000800 */
[C---:B------:R-:W-:Y:S02]  /*2460*/  LOP3.LUT R2, R0.reuse, 0xffff, RZ, 0xc0, !PT ;  /* 0x0000ffff00027812 */ /* 0x040fe400078ec0ff */
[----:B--2---:R-:W-:-:S04]  /*2470*/  LOP3.LUT R3, R0, 0xffff, R5, 0x80, !PT ;  /* 0x0000ffff00037812 */ /* 0x004fc800078e8005 */
[----:B------:R-:W-:-:S13]  /*2480*/  ISETP.NE.AND P0, PT, R3, R2, PT ;  /* 0x000000020300720c */ /* 0x000fda0003f05270 */
[----:B------:R-:W-:Y:S05]  /*2490*/  @P0 BRA `(.L_x_64) ;  /* 0x0000000000500947 */ /* 0x000fea0003800000 */
[----:B------:R-:W-:Y:S02]  /*24a0*/  SHF.R.U32.HI R5, RZ, 0x10, R5 ;  /* 0x00000010ff057819 */ /* 0x000fe40000011605 */
[----:B------:R-:W-:-:S04]  /*24b0*/  SHF.R.U32.HI R2, RZ, 0x10, R0 ;  /* 0x00000010ff027819 */ /* 0x000fc80000011600 */
[----:B------:R-:W-:-:S04]  /*24c0*/  LOP3.LUT R5, R5, R2, RZ, 0xc0, !PT ;  /* 0x0000000205057212 */ /* 0x000fc800078ec0ff */
[----:B------:R-:W-:-:S13]  /*24d0*/  ISETP.NE.AND P0, PT, R5, R2, PT ;  /* 0x000000020500720c */ /* 0x000fda0003f05270 */
[----:B------:R-:W-:Y:S05]  /*24e0*/  @P0 BRA `(.L_x_65) ;  /* 0x0000000000300947 */ /* 0x000fea0003800000 */
[----:B------:R-:W-:Y:S01]  /*24f0*/  R2UR UR4, R0 ;  /* 0x00000000000472ca */ /* 0x000fe200000e0000 */
[----:B------:R-:W-:Y:S01]  /*2500*/  VOTEU.ANY UR5, UPT, PT ;  /* 0x0000000000057886 */ /* 0x000fe200038e0100 */
[----:B------:R-:W2:Y:S01]  /*2510*/  S2R R0, SR_LANEID ;  /* 0x0000000000007919 */ /* 0x000ea20000000000 */
[----:B------:R-:W-:-:S10]  /*2520*/  UFLO.U32 UR5, UR5 ;  /* 0x00000005000572bd */ /* 0x000fd400080e0000 */
[----:B------:R-:W-:-:S06]  /*2530*/  ULOP3.LUT UR4, URZ, UR4, URZ, 0x33, !UPT ;  /* 0x00000004ff047292 */ /* 0x000fcc000f8e33ff */
[----:B------:R-:W-:-:S04]  /*2540*/  IMAD.U32 R2, RZ, RZ, UR4 ;  /* 0x00000004ff027e24 */ /* 0x000fc8000f8e00ff */
[----:B------:R-:W3:Y:S02]  /*2550*/  REDUX UR7, R2 ;  /* 0x00000000020773c4 */ /* 0x000ee40000000000 */
[----:B------:R4:W-:Y:S01]  /*2560*/  UTCATOMSWS.AND URZ, UR4 ;  /* 0x0000000400ff79e3 */ /* 0x0009e20008000000 */
[----:B--2---:R-:W-:Y:S01]  /*2570*/  ISETP.EQ.U32.AND P0, PT, R0, UR5, PT ;  /* 0x0000000500007c0c */ /* 0x004fe2000bf02070 */
[----:B---3--:R-:W-:-:S12]  /*2580*/  IMAD.U32 R0, RZ, RZ, UR7 ;  /* 0x00000007ff007e24 */ /* 0x008fd8000f8e00ff */
[----:B------:R4:W-:Y:S01]  /*2590*/  @P0 ATOMS.AND RZ, [UR6], R0 ;  /* 0x00000000ffff098c */ /* 0x0009e2000a800006 */
[----:B------:R-:W-:Y:S05]  /*25a0*/  BRA `(.L_x_63) ;  /* 0x0000000000147947 */ /* 0x000fea0003800000 */
.L_x_65:
[----:B------:R-:W-:-:S07]  /*25b0*/  MOV R2, 0x25d0 ;  /* 0x000025d000027802 */ /* 0x000fce0000000f00 */
[----:B-1----:R-:W-:Y:S05]  /*25c0*/  CALL.REL.NOINC `($__internal_0_$__cuda_sm10x_tcgen05_guardrail_trap_col_being_dealloced_not_returned_by_alloc) ;  /* 0x0000000000447944 */ /* 0x002fea0003c00000 */
[----:B------:R-:W-:Y:S05]  /*25d0*/  BRA `(.L_x_63) ;  /* 0x0000000000087947 */ /* 0x000fea0003800000 */
.L_x_64:
[----:B------:R-:W-:-:S07]  /*25e0*/  MOV R2, 0x2600 ;  /* 0x0000260000027802 */ /* 0x000fce0000000f00 */
[----:B-1----:R-:W-:Y:S05]  /*25f0*/  CALL.REL.NOINC `($__internal_2_$__cuda_sm10x_tcgen05_guardrail_trap_unallocated_columns_being_dealloced) ;  /* 0x0000000000507944 */ /* 0x002fea0003c00000 */
.L_x_63:
[----:B------:R-:W-:Y:S01]  /*2600*/  NOP ;  /* 0x0000000000007918 */ /* 0x000fe20000000000 */
[----:B----4-:R-:W-:Y:S05]  /*2610*/  EXIT ;  /* 0x000000000000794d */ /* 0x010fea0003800000 */
.L_x_54:
[----:B------:R-:W2:Y:S02]  /*2620*/  SYNCS.PHASECHK.TRANS64.TRYWAIT P0, [UR8+0x3000], RZ ;  /* 0x003000ffff0075a7 */ /* 0x000ea40008001108 */
[----:B--2---:R-:W-:Y:S05]  /*2630*/  @!P0 BRA `(.L_x_54) ;  /* 0xfffffffc00f88947 */ /* 0x004fea000383ffff */
[----:B------:R-:W-:Y:S05]  /*2640*/  BRA `(.L_x_66) ;  /* 0xfffffff400287947 */ /* 0x000fea000383ffff */
.L_x_56:
[----:B------:R-:W2:Y:S02]  /*2650*/  SYNCS.PHASECHK.TRANS64.TRYWAIT P1, [UR8+0x3010], RZ ;  /* 0x003010ffff0075a7 */ /* 0x000ea40008021108 */
[----:B--2---:R-:W-:Y:S05]  /*2660*/  @!P1 BRA `(.L_x_56) ;  /* 0xfffffffc00f89947 */ /* 0x004fea000383ffff */
[----:B------:R-:W-:Y:S05]  /*2670*/  BRA `(.L_x_67) ;  /* 0xfffffff4006c7947 */ /* 0x000fea000383ffff */
.L_x_57:
[----:B------:R-:W3:Y:S02]  /*2680*/  SYNCS.PHASECHK.TRANS64.TRYWAIT P0, [UR8+0x3000], R3 ;  /* 0x00300003ff0075a7 */ /* 0x000ee40008001108 */
[----:B---3--:R-:W-:Y:S05]  /*2690*/  @!P0 BRA `(.L_x_57) ;  /* 0xfffffffc00f88947 */ /* 0x008fea000383ffff */
[----:B------:R-:W-:Y:S05]  /*26a0*/  BRA `(.L_x_68) ;  /* 0xfffffff400e47947 */ /* 0x000fea000383ffff */
.L_x_59:
[----:B------:R-:W4:Y:S02]  /*26b0*/  SYNCS.PHASECHK.TRANS64.TRYWAIT P0, [UR8+0x3010], R3 ;  /* 0x00301003ff0075a7 */ /* 0x000f240008001108 */
[----:B----4-:R-:W-:Y:S05]  /*26c0*/  @!P0 BRA `(.L_x_59) ;  /* 0xfffffffc00f88947 */ /* 0x010fea000383ffff */
[----:B------:R-:W-:Y:S05]  /*26d0*/  BRA `(.L_x_69) ;  /* 0xfffffff8001c7947 */ /* 0x000fea000383ffff */
        .weak           $__internal_0_$__cuda_sm10x_tcgen05_guardrail_trap_col_being_dealloced_not_returned_by_alloc
        .type           $__internal_0_$__cuda_sm10x_tcgen05_guardrail_trap_col_being_dealloced_not_returned_by_alloc,@function
        .size           $__internal_0_$__cuda_sm10x_tcgen05_guardrail_trap_col_being_dealloced_not_returned_by_alloc,($__internal_1_$__cuda_sm10x_tcgen05_guardrail_trap_phase_invalid_during_alloc - $__internal_0_$__cuda_sm10x_tcgen05_guardrail_trap_col_being_dealloced_not_returned_by_alloc)
$__internal_0_$__cuda_sm10x_tcgen05_guardrail_trap_col_being_dealloced_not_returned_by_alloc:
[----:B------:R-:W-:Y:S05]  /*26e0*/  BPT.TRAP 0x1 ;  /* 0x000000040000795c */ /* 0x000fea0000300000 */
[----:B------:R-:W-:-:S04]  /*26f0*/  IMAD.MOV.U32 R3, RZ, RZ, 0x0 ;  /* 0x00000000ff037424 */ /* 0x000fc800078e00ff */
[----:B------:R-:W-:Y:S05]  /*2700*/  RET.REL.NODEC R2 `(gluon_tcgen05) ;  /* 0xffffffd8023c7950 */ /* 0x000fea0003c3ffff */
        .weak           $__internal_1_$__cuda_sm10x_tcgen05_guardrail_trap_phase_invalid_during_alloc
        .type           $__internal_1_$__cuda_sm10x_tcgen05_guardrail_trap_phase_invalid_during_alloc,@function
        .size           $__internal_1_$__cuda_sm10x_tcgen05_guardrail_trap_phase_invalid_during_alloc,($__internal_2_$__cuda_sm10x_tcgen05_guardrail_trap_unallocated_columns_being_dealloced - $__internal_1_$__cuda_sm10x_tcgen05_guardrail_trap_phase_invalid_during_alloc)
$__internal_1_$__cuda_sm10x_tcgen05_guardrail_trap_phase_invalid_during_alloc:
[----:B------:R-:W-:Y:S05]  /*2710*/  BPT.TRAP 0x1 ;  /* 0x000000040000795c */ /* 0x000fea0000300000 */
[----:B------:R-:W-:-:S04]  /*2720*/  IMAD.MOV.U32 R3, RZ, RZ, 0x0 ;  /* 0x00000000ff037424 */ /* 0x000fc800078e00ff */
[----:B------:R-:W-:Y:S05]  /*2730*/  RET.REL.NODEC R2 `(gluon_tcgen05) ;  /* 0xffffffd802307950 */ /* 0x000fea0003c3ffff */
        .weak           $__internal_2_$__cuda_sm10x_tcgen05_guardrail_trap_unallocated_columns_being_dealloced
        .type           $__internal_2_$__cuda_sm10x_tcgen05_guardrail_trap_unallocated_columns_being_dealloced,@function
        .size           $__internal_2_$__cuda_sm10x_tcgen05_guardrail_trap_unallocated_columns_being_dealloced,(.L_x_73 - $__internal_2_$__cuda_sm10x_tcgen05_guardrail_trap_unallocated_columns_being_dealloced)
$__internal_2_$__cuda_sm10x_tcgen05_guardrail_trap_unallocated_columns_being_dealloced:
[----:B------:R-:W-:Y:S05]  /*2740*/  BPT.TRAP 0x1 ;  /* 0x000000040000795c */ /* 0x000fea0000300000 */
[----:B------:R-:W-:-:S04]  /*2750*/  IMAD.MOV.U32 R3, RZ, RZ, 0x0 ;  /* 0x00000000ff037424 */ /* 0x000fc800078e00ff */
[----:B------:R-:W-:Y:S05]  /*2760*/  RET.REL.NODEC R2 `(gluon_tcgen05) ;  /* 0xffffffd802247950 */ /* 0x000fea0003c3ffff */
.L_x_70:
[----:B------:R-:W-:-:S00]  /*2770*/  BRA `(.L_x_70) ;  /* 0xfffffffc00fc7947 */ /* 0x000fc0000383ffff */
[----:B------:R-:W-:-:S00]  /*2780*/  NOP ;  /* 0x0000000000007918 */ /* 0x000fc00000000000 */
[----:B------:R-:W-:-:S00]  /*2790*/  NOP ;  /* 0x0000000000007918 */ /* 0x000fc00000000000 */
[----:B------:R-:W-:-:S00]  /*27a0*/  NOP ;  /* 0x0000000000007918 */ /* 0x000fc00000000000 */
[----:B------:R-:W-:-:S00]  /*27b0*/  NOP ;  /* 0x0000000000007918 */ /* 0x000fc00000000000 */
[----:B------:R-:W-:-:S00]  /*27c0*/  NOP ;  /* 0x0000000000007918 */ /* 0x000fc00000000000 */
[----:B------:R-:W-:-:S00]  /*27d0*/  NOP ;  /* 0x0000000000007918 */ /* 0x000fc00000000000 */
[----:B------:R-:W-:-:S00]  /*27e0*/  NOP ;  /* 0x0000000000007918 */ /* 0x000fc00000000000 */
[----:B------:R-:W-:-:S00]  /*27f0*/  NOP ;  /* 0x0000000000007918 */ /* 0x000fc00000000000 */
.L_x_73:


//--------------------- .nv.shared.gluon_tcgen05  --------------------------
	.section	.nv.shared.gluon_tcgen05,"aw",@nobits
	.sectionflags	@""
	.align	16
	.zero		1024


//--------------------- .nv.shared.reserved.0     --------------------------
	.section	.nv.shared.reserved.0,"aw",@nobits
	.align	8
	.weak		__nv_reservedSMEM_offset_0_alias
	.size		__nv_reservedSMEM_offset_0_alias, 0, 64
	.other		__nv_reservedSMEM_offset_0_alias,@"STO_CUDA_RESERVED_SHARED STV_DEFAULT"
__nv_reservedSMEM_offset_0_alias:
	.zero		0
.nv.shared.reserved.0:
	.zero		64
	.weak		__nv_reservedSMEM_allocation_phase
	.type		__nv_reservedSMEM_allocation_phase,@object
	.size		__nv_reservedSMEM_allocation_phase,(.L_0 - __nv_reservedSMEM_allocation_phase)
__nv_reservedSMEM_allocation_phase:
	.zero		1
.L_0:
	.zero		7
	.weak		__nv_reservedSMEM_devtool_atexit_pc
	.type		__nv_reservedSMEM_devtool_atexit_pc,@object
	.size		__nv_reservedSMEM_devtool_atexit_pc,(__nv_reservedSMEM_allocation_mask - __nv_reservedSMEM_devtool_atexit_pc)
__nv_reservedSMEM_devtool_atexit_pc:
	.zero		8
	.weak		__nv_reservedSMEM_allocation_mask
	.type		__nv_reservedSMEM_allocation_mask,@object
	.size		__nv_reservedSMEM_allocation_mask,(.L_2 - __nv_reservedSMEM_allocation_mask)
__nv_reservedSMEM_allocation_mask:
	.zero		4
.L_2:


//--------------------- .nv.constant0.gluon_tcgen05 --------------------------
	.section	.nv.constant0.gluon_tcgen05,"a",@progbits
	.sectionflags	@""
	.align	4
.nv.constant0.gluon_tcgen05:
	.zero		976


//--------------------- SYMBOLS --------------------------

	.type		.nv.reservedSmem.offset0,@object
	.size		.nv.reservedSmem.offset0,0x4
	.type		.nv.reservedSmem.cap,@object
	.size		.nv.reservedSmem.cap,0x4
